	.headerflags	@"EF_CUDA_TEXMODE_UNIFIED EF_CUDA_64BIT_ADDRESS EF_CUDA_ACCELERATORS EF_CUDA_SM90 EF_CUDA_VIRTUAL_SM(EF_CUDA_SM90)"
	.elftype	@"ET_EXEC"


//--------------------- .nv.info                  --------------------------
	.section	.nv.info,"",@"SHT_CUDA_INFO"
	.align	4


	//----- nvinfo : EIATTR_REGCOUNT
	.align		4
        /*0000*/ 	.byte	0x04, 0x2f
        /*0002*/ 	.short	(.L_1 - .L_0)
	.align		4
.L_0:
        /*0004*/ 	.word	index@(triton_mm)
        /*0008*/ 	.word	0x0000003c


	//----- nvinfo : EIATTR_MIN_STACK_SIZE
	.align		4
.L_1:
        /*000c*/ 	.byte	0x04, 0x12
        /*000e*/ 	.short	(.L_3 - .L_2)
	.align		4
.L_2:
        /*0010*/ 	.word	index@(triton_mm)
        /*0014*/ 	.word	0x00000000


	//----- nvinfo : EIATTR_FRAME_SIZE
	.align		4
.L_3:
        /*0018*/ 	.byte	0x04, 0x11
        /*001a*/ 	.short	(.L_5 - .L_4)
	.align		4
.L_4:
        /*001c*/ 	.word	index@(triton_mm)
        /*0020*/ 	.word	0x00000000


	//----- nvinfo : EIATTR_MIN_STACK_SIZE
	.align		4
.L_5:
        /*0024*/ 	.byte	0x04, 0x12
        /*0026*/ 	.short	(.L_7 - .L_6)
	.align		4
.L_6:
        /*0028*/ 	.word	index@(triton_mm)
        /*002c*/ 	.word	0x00000000
.L_7:


//--------------------- .nv.info.triton_mm        --------------------------
	.section	.nv.info.triton_mm,"",@"SHT_CUDA_INFO"
	.sectionflags	@""
	.align	4


	//----- nvinfo : EIATTR_CUDA_API_VERSION
	.align		4
        /*0000*/ 	.byte	0x04, 0x37
        /*0002*/ 	.short	(.L_9 - .L_8)
.L_8:
        /*0004*/ 	.word	0x0000007c


	//----- nvinfo : EIATTR_KPARAM_INFO
	.align		4
.L_9:
        /*0008*/ 	.byte	0x04, 0x17
        /*000a*/ 	.short	(.L_11 - .L_10)
.L_10:
        /*000c*/ 	.word	0x00000000
        /*0010*/ 	.short	0x0004
        /*0012*/ 	.short	0x0020
        /*0014*/ 	.byte	0x00, 0xf0, 0x11, 0x00


	//----- nvinfo : EIATTR_KPARAM_INFO
	.align		4
.L_11:
        /*0018*/ 	.byte	0x04, 0x17
        /*001a*/ 	.short	(.L_13 - .L_12)
.L_12:
        /*001c*/ 	.word	0x00000000
        /*0020*/ 	.short	0x0003
        /*0022*/ 	.short	0x0018
        /*0024*/ 	.byte	0x00, 0xf0, 0x21, 0x00


	//----- nvinfo : EIATTR_KPARAM_INFO
	.align		4
.L_13:
        /*0028*/ 	.byte	0x04, 0x17
        /*002a*/ 	.short	(.L_15 - .L_14)
.L_14:
        /*002c*/ 	.word	0x00000000
        /*0030*/ 	.short	0x0002
        /*0032*/ 	.short	0x0010
        /*0034*/ 	.byte	0x00, 0xf0, 0x21, 0x00


	//----- nvinfo : EIATTR_KPARAM_INFO
	.align		4
.L_15:
        /*0038*/ 	.byte	0x04, 0x17
        /*003a*/ 	.short	(.L_17 - .L_16)
.L_16:
        /*003c*/ 	.word	0x00000000
        /*0040*/ 	.short	0x0001
        /*0042*/ 	.short	0x0008
        /*0044*/ 	.byte	0x00, 0xf0, 0x21, 0x00


	//----- nvinfo : EIATTR_KPARAM_INFO
	.align		4
.L_17:
        /*0048*/ 	.byte	0x04, 0x17
        /*004a*/ 	.short	(.L_19 - .L_18)
.L_18:
        /*004c*/ 	.word	0x00000000
        /*0050*/ 	.short	0x0000
        /*0052*/ 	.short	0x0000
        /*0054*/ 	.byte	0x00, 0xf0, 0x21, 0x00


	//----- nvinfo : EIATTR_SPARSE_MMA_MASK
	.align		4
.L_19:
        /*0058*/ 	.byte	0x03, 0x50
        /*005a*/ 	.short	0x0000


	//----- nvinfo : EIATTR_MAXREG_COUNT
	.align		4
        /*005c*/ 	.byte	0x03, 0x1b
        /*005e*/ 	.short	0x00ff


	//----- nvinfo : EIATTR_COOP_GROUP_MASK_REGIDS
	.align		4
        /*0060*/ 	.byte	0x04, 0x29
        /*0062*/ 	.short	(.L_21 - .L_20)


	//   ....[0]....
.L_20:
        /*0064*/ 	.word	0xffffffff


	//----- nvinfo : EIATTR_COOP_GROUP_INSTR_OFFSETS
	.align		4
.L_21:
        /*0068*/ 	.byte	0x04, 0x28
        /*006a*/ 	.short	(.L_23 - .L_22)


	//   ....[0]....
.L_22:
        /*006c*/ 	.word	0x00000af0


	//----- nvinfo : EIATTR_EXIT_INSTR_OFFSETS
	.align		4
.L_23:
        /*0070*/ 	.byte	0x04, 0x1c
        /*0072*/ 	.short	(.L_25 - .L_24)


	//   ....[0]....
.L_24:
        /*0074*/ 	.word	0x00000030


	//   ....[1]....
        /*0078*/ 	.word	0x000021f0


	//   ....[2]....
        /*007c*/ 	.word	0x00002210


	//----- nvinfo : EIATTR_MAX_THREADS
	.align		4
.L_25:
        /*0080*/ 	.byte	0x04, 0x05
        /*0082*/ 	.short	(.L_27 - .L_26)
.L_26:
        /*0084*/ 	.word	0x00000100
        /*0088*/ 	.word	0x00000001
        /*008c*/ 	.word	0x00000001


	//----- nvinfo : EIATTR_CBANK_PARAM_SIZE
	.align		4
.L_27:
        /*0090*/ 	.byte	0x03, 0x19
        /*0092*/ 	.short	0x0024


	//----- nvinfo : EIATTR_PARAM_CBANK
	.align		4
        /*0094*/ 	.byte	0x04, 0x0a
        /*0096*/ 	.short	(.L_29 - .L_28)
	.align		4
.L_28:
        /*0098*/ 	.word	index@(.nv.constant0.triton_mm)
        /*009c*/ 	.short	0x0210
        /*009e*/ 	.short	0x0024


	//----- nvinfo : EIATTR_SW_WAR
	.align		4
.L_29:
        /*00a0*/ 	.byte	0x04, 0x36
        /*00a2*/ 	.short	(.L_31 - .L_30)
.L_30:
        /*00a4*/ 	.word	0x00000008
.L_31:


//--------------------- .nv.callgraph             --------------------------
	.section	.nv.callgraph,"",@"SHT_CUDA_CALLGRAPH"
	.align	4
	.sectionentsize	8
	.align		4
        /*0000*/ 	.word	0x00000000
	.align		4
        /*0004*/ 	.word	0xffffffff
	.align		4
        /*0008*/ 	.word	0x00000000
	.align		4
        /*000c*/ 	.word	0xfffffffe
	.align		4
        /*0010*/ 	.word	0x00000000
	.align		4
        /*0014*/ 	.word	0xfffffffd
	.align		4
        /*0018*/ 	.word	0x00000000
	.align		4
        /*001c*/ 	.word	0xfffffffc


//--------------------- .text.triton_mm           --------------------------
	.section	.text.triton_mm,"ax",@progbits
	.sectionflags	@"SHF_BARRIERS=1"
	.align	128
        .global         triton_mm
        .type           triton_mm,@function
        .size           triton_mm,(.L_x_2 - triton_mm)
        .other          triton_mm,@"STO_CUDA_ENTRY STV_DEFAULT"
triton_mm:
.text.triton_mm:
[----:B------:R-:W1:Y:S02]  /*0000*/  LDC R1, c[0x0][0x28] ;  /* 0x00000a00ff017b82 */ /* 0x000e640000000800 */
[----:B------:R-:W2:Y:S02]  /*0010*/  LDC R9, c[0x0][0x230] ;  /* 0x00008c00ff097b82 */ /* 0x000ea40000000800 */
[----:B--2---:R-:W-:-:S13]  /*0020*/  LOP3.LUT P0, RZ, R9, 0x3ffffff, RZ, 0xc0, !PT ;  /* 0x03ffffff09ff7812 */ /* 0x004fda000780c0ff */
[----:B------:R-:W-:Y:S05]  /*0030*/  @!P0 EXIT ;  /* 0x000000000000894d */ /* 0x000fea0003800000 */
[----:B------:R-:W2:Y:S01]  /*0040*/  S2R R11, SR_CTAID.X ;  /* 0x00000000000b7919 */ /* 0x000ea20000002500 */
[----:B------:R-:W-:Y:S01]  /*0050*/  VIADD R0, R9, 0x7f ;  /* 0x0000007f09007836 */ /* 0x000fe20000000000 */
[----:B------:R-:W3:Y:S01]  /*0060*/  S2UR UR4, SR_CgaCtaId ;  /* 0x00000000000479c3 */ /* 0x000ee20000008800 */
[----:B------:R-:W-:Y:S01]  /*0070*/  UMOV UR6, 0x400 ;  /* 0x0000040000067882 */ /* 0x000fe20000000000 */
[----:B------:R-:W-:Y:S01]  /*0080*/  ULDC.64 UR18, c[0x0][0x208] ;  /* 0x0000820000127ab9 */ /* 0x000fe20000000a00 */
[----:B------:R-:W-:Y:S01]  /*0090*/  IMAD.MOV.U32 R56, RZ, RZ, 0x2 ;  /* 0x00000002ff387424 */ /* 0x000fe200078e00ff */
[----:B------:R-:W-:Y:S01]  /*00a0*/  SHF.R.S32.HI R3, RZ, 0x1f, R0 ;  /* 0x0000001fff037819 */ /* 0x000fe20000011400 */
[----:B------:R-:W-:Y:S01]  /*00b0*/  IMAD.MOV.U32 R20, RZ, RZ, -0x20 ;  /* 0xffffffe0ff147424 */ /* 0x000fe200078e00ff */
[----:B------:R-:W-:Y:S02]  /*00c0*/  CS2R R24, SRZ ;  /* 0x0000000000187805 */ /* 0x000fe4000001ff00 */
[----:B------:R-:W-:-:S02]  /*00d0*/  CS2R R26, SRZ ;  /* 0x00000000001a7805 */ /* 0x000fc4000001ff00 */
[----:B------:R-:W-:Y:S02]  /*00e0*/  LEA.HI R3, R3, R0, RZ, 0x7 ;  /* 0x0000000003037211 */ /* 0x000fe400078f38ff */
[----:B------:R-:W-:Y:S02]  /*00f0*/  CS2R R28, SRZ ;  /* 0x00000000001c7805 */ /* 0x000fe4000001ff00 */
[----:B------:R-:W-:Y:S02]  /*0100*/  CS2R R30, SRZ ;  /* 0x00000000001e7805 */ /* 0x000fe4000001ff00 */
[----:B------:R-:W-:Y:S02]  /*0110*/  CS2R R32, SRZ ;  /* 0x0000000000207805 */ /* 0x000fe4000001ff00 */
[----:B------:R-:W-:Y:S02]  /*0120*/  CS2R R34, SRZ ;  /* 0x0000000000227805 */ /* 0x000fe4000001ff00 */
[----:B------:R-:W-:-:S02]  /*0130*/  CS2R R36, SRZ ;  /* 0x0000000000247805 */ /* 0x000fc4000001ff00 */
[----:B------:R-:W-:Y:S02]  /*0140*/  CS2R R38, SRZ ;  /* 0x0000000000267805 */ /* 0x000fe4000001ff00 */
[----:B------:R-:W-:Y:S02]  /*0150*/  CS2R R40, SRZ ;  /* 0x0000000000287805 */ /* 0x000fe4000001ff00 */
[----:B------:R-:W-:Y:S02]  /*0160*/  CS2R R42, SRZ ;  /* 0x00000000002a7805 */ /* 0x000fe4000001ff00 */
[----:B------:R-:W-:Y:S02]  /*0170*/  CS2R R44, SRZ ;  /* 0x00000000002c7805 */ /* 0x000fe4000001ff00 */
[----:B------:R-:W-:Y:S02]  /*0180*/  CS2R R46, SRZ ;  /* 0x00000000002e7805 */ /* 0x000fe4000001ff00 */
[----:B------:R-:W-:-:S02]  /*0190*/  CS2R R48, SRZ ;  /* 0x0000000000307805 */ /* 0x000fc4000001ff00 */
[----:B------:R-:W-:Y:S02]  /*01a0*/  CS2R R50, SRZ ;  /* 0x0000000000327805 */ /* 0x000fe4000001ff00 */
[----:B------:R-:W-:Y:S02]  /*01b0*/  CS2R R52, SRZ ;  /* 0x0000000000347805 */ /* 0x000fe4000001ff00 */
[----:B------:R-:W-:Y:S01]  /*01c0*/  CS2R R54, SRZ ;  /* 0x0000000000367805 */ /* 0x000fe2000001ff00 */
[----:B---3--:R-:W-:-:S03]  /*01d0*/  UPRMT UR6, UR4, 0x654, UR6 ;  /* 0x0000065404067896 */ /* 0x008fc60008000006 */
[----:B------:R-:W-:Y:S01]  /*01e0*/  UMOV UR4, 0xffffffff ;  /* 0xffffffff00047882 */ /* 0x000fe20000000000 */
[----:B--2---:R-:W-:Y:S02]  /*01f0*/  SHF.R.S32.HI R2, RZ, 0x1f, R11 ;  /* 0x0000001fff027819 */ /* 0x004fe4000001140b */
[-C--:B------:R-:W-:Y:S02]  /*0200*/  IABS R7, R11.reuse ;  /* 0x0000000b00077213 */ /* 0x080fe40000000000 */
[----:B------:R-:W-:Y:S02]  /*0210*/  LEA.HI R2, R2, R11, RZ, 0x3 ;  /* 0x0000000b02027211 */ /* 0x000fe400078f18ff */
[----:B------:R-:W-:Y:S02]  /*0220*/  ISETP.GE.AND P1, PT, R11, RZ, PT ;  /* 0x000000ff0b00720c */ /* 0x000fe40003f26270 */
[----:B------:R-:W-:-:S04]  /*0230*/  LOP3.LUT R4, R2, 0xfffffff8, RZ, 0xc0, !PT ;  /* 0xfffffff802047812 */ /* 0x000fc800078ec0ff */
[----:B------:R-:W-:Y:S01]  /*0240*/  LEA.HI.SX32 R3, R3, -R4, 0x19 ;  /* 0x8000000403037211 */ /* 0x000fe200078fcaff */
[----:B------:R-:W-:-:S03]  /*0250*/  IMAD.IADD R11, R11, 0x1, -R4 ;  /* 0x000000010b0b7824 */ /* 0x000fc600078e0a04 */
[----:B------:R-:W-:Y:S02]  /*0260*/  VIMNMX R6, R3, 0x8, PT ;  /* 0x0000000803067848 */ /* 0x000fe40003fe0100 */
[----:B------:R-:W-:Y:S02]  /*0270*/  IABS R12, R11 ;  /* 0x0000000b000c7213 */ /* 0x000fe40000000000 */
[-C--:B------:R-:W-:Y:S02]  /*0280*/  IABS R14, R6.reuse ;  /* 0x00000006000e7213 */ /* 0x080fe40000000000 */
[----:B------:R-:W-:Y:S02]  /*0290*/  IABS R8, R6 ;  /* 0x0000000600087213 */ /* 0x000fe40000000000 */
[----:B------:R-:W2:Y:S01]  /*02a0*/  I2F.RP R0, R14 ;  /* 0x0000000e00007306 */ /* 0x000ea20000209400 */
[----:B------:R-:W-:Y:S02]  /*02b0*/  ISETP.NE.AND P2, PT, R6, RZ, PT ;  /* 0x000000ff0600720c */ /* 0x000fe40003f45270 */
[----:B------:R-:W-:-:S05]  /*02c0*/  IMAD.MOV R10, RZ, RZ, -R8 ;  /* 0x000000ffff0a7224 */ /* 0x000fca00078e0a08 */
[----:B--2---:R-:W2:Y:S02]  /*02d0*/  MUFU.RCP R0, R0 ;  /* 0x0000000000007308 */ /* 0x004ea40000001000 */
[----:B--2---:R-:W-:Y:S01]  /*02e0*/  VIADD R2, R0, 0xffffffe ;  /* 0x0ffffffe00027836 */ /* 0x004fe20000000000 */
[----:B------:R-:W-:-:S05]  /*02f0*/  IABS R0, R9 ;  /* 0x0000000900007213 */ /* 0x000fca0000000000 */
[----:B------:R2:W3:Y:S08]  /*0300*/  F2I.FTZ.U32.TRUNC.NTZ R3, R2 ;  /* 0x0000000200037305 */ /* 0x0004f0000021f000 */
[----:B------:R-:W4:Y:S01]  /*0310*/  I2F.RP R8, R0 ;  /* 0x0000000000087306 */ /* 0x000f220000209400 */
[----:B--2---:R-:W-:Y:S02]  /*0320*/  IMAD.MOV.U32 R2, RZ, RZ, RZ ;  /* 0x000000ffff027224 */ /* 0x004fe400078e00ff */
[----:B---3--:R-:W-:-:S04]  /*0330*/  IMAD.MOV R5, RZ, RZ, -R3 ;  /* 0x000000ffff057224 */ /* 0x008fc800078e0a03 */
[----:B------:R-:W-:-:S04]  /*0340*/  IMAD R5, R5, R14, RZ ;  /* 0x0000000e05057224 */ /* 0x000fc800078e02ff */
[----:B------:R-:W-:Y:S01]  /*0350*/  IMAD.HI.U32 R3, R3, R5, R2 ;  /* 0x0000000503037227 */ /* 0x000fe200078e0002 */
[----:B----4-:R-:W2:Y:S05]  /*0360*/  MUFU.RCP R8, R8 ;  /* 0x0000000800087308 */ /* 0x010eaa0000001000 */
[----:B------:R-:W-:-:S04]  /*0370*/  IMAD.HI.U32 R2, R3, R7, RZ ;  /* 0x0000000703027227 */ /* 0x000fc800078e00ff */
[----:B------:R-:W-:Y:S02]  /*0380*/  IMAD R7, R2, R10, R7 ;  /* 0x0000000a02077224 */ /* 0x000fe400078e0207 */
[----:B------:R-:W3:Y:S01]  /*0390*/  S2R R2, SR_TID.X ;  /* 0x0000000000027919 */ /* 0x000ee20000002100 */
[----:B------:R-:W-:Y:S02]  /*03a0*/  IMAD.HI.U32 R3, R3, R12, RZ ;  /* 0x0000000c03037227 */ /* 0x000fe400078e00ff */
[----:B------:R-:W-:Y:S02]  /*03b0*/  ISETP.GT.U32.AND P0, PT, R14, R7, PT ;  /* 0x000000070e00720c */ /* 0x000fe40003f04070 */
[----:B--2---:R-:W-:Y:S01]  /*03c0*/  VIADD R5, R8, 0xffffffe ;  /* 0x0ffffffe08057836 */ /* 0x004fe20000000000 */
[----:B------:R-:W-:Y:S01]  /*03d0*/  LOP3.LUT R8, RZ, R6, RZ, 0x33, !PT ;  /* 0x00000006ff087212 */ /* 0x000fe200078e33ff */
[----:B------:R-:W-:Y:S01]  /*03e0*/  IMAD R10, R3, R10, R12 ;  /* 0x0000000a030a7224 */ /* 0x000fe200078e020c */
[----:B------:R-:W-:-:S03]  /*03f0*/  LOP3.LUT R6, R11, R6, RZ, 0x3c, !PT ;  /* 0x000000060b067212 */ /* 0x000fc600078e3cff */
[----:B------:R-:W2:Y:S01]  /*0400*/  F2I.FTZ.U32.TRUNC.NTZ R5, R5 ;  /* 0x0000000500057305 */ /* 0x000ea2000021f000 */
[----:B------:R-:W-:-:S04]  /*0410*/  ISETP.GE.AND P3, PT, R6, RZ, PT ;  /* 0x000000ff0600720c */ /* 0x000fc80003f66270 */
[----:B------:R-:W-:-:S05]  /*0420*/  @!P0 IMAD.IADD R7, R7, 0x1, -R14 ;  /* 0x0000000107078824 */ /* 0x000fca00078e0a0e */
[----:B------:R-:W-:Y:S01]  /*0430*/  ISETP.GT.U32.AND P0, PT, R14, R7, PT ;  /* 0x000000070e00720c */ /* 0x000fe20003f04070 */
[----:B--2---:R-:W-:Y:S01]  /*0440*/  IMAD.MOV R15, RZ, RZ, -R5 ;  /* 0x000000ffff0f7224 */ /* 0x004fe200078e0a05 */
[----:B---3--:R-:W-:Y:S01]  /*0450*/  SHF.R.U32.HI R13, RZ, 0x2, R2 ;  /* 0x00000002ff0d7819 */ /* 0x008fe20000011602 */
[----:B------:R-:W-:-:S10]  /*0460*/  IMAD.SHL.U32 R17, R2, 0x8, RZ ;  /* 0x0000000802117824 */ /* 0x000fd400078e00ff */
[----:B------:R-:W-:Y:S01]  /*0470*/  @!P0 IMAD.IADD R7, R7, 0x1, -R14 ;  /* 0x0000000107078824 */ /* 0x000fe200078e0a0e */
[----:B------:R-:W-:-:S03]  /*0480*/  SGXT.U32 R13, R13, 0x6 ;  /* 0x000000060d0d781a */ /* 0x000fc60000000000 */
[----:B------:R-:W-:Y:S01]  /*0490*/  @!P1 IMAD.MOV R7, RZ, RZ, -R7 ;  /* 0x000000ffff079224 */ /* 0x000fe200078e0a07 */
[----:B------:R-:W-:-:S04]  /*04a0*/  ISETP.GT.U32.AND P1, PT, R14, R10, PT ;  /* 0x0000000a0e00720c */ /* 0x000fc80003f24070 */
[----:B------:R-:W-:-:S05]  /*04b0*/  SEL R7, R8, R7, !P2 ;  /* 0x0000000708077207 */ /* 0x000fca0005000000 */
[----:B------:R-:W-:Y:S02]  /*04c0*/  IMAD.IADD R7, R4, 0x1, R7 ;  /* 0x0000000104077824 */ /* 0x000fe400078e0207 */
[----:B------:R-:W-:Y:S02]  /*04d0*/  IMAD.MOV.U32 R4, RZ, RZ, RZ ;  /* 0x000000ffff047224 */ /* 0x000fe400078e00ff */
[----:B------:R-:W-:Y:S02]  /*04e0*/  IMAD.SHL.U32 R12, R7, 0x80, RZ ;  /* 0x00000080070c7824 */ /* 0x000fe400078e00ff */
[----:B------:R-:W-:Y:S02]  /*04f0*/  IMAD R7, R15, R0, RZ ;  /* 0x000000000f077224 */ /* 0x000fe400078e02ff */
[----:B------:R-:W-:Y:S01]  /*0500*/  @!P1 IMAD.IADD R10, R10, 0x1, -R14 ;  /* 0x000000010a0a9824 */ /* 0x000fe200078e0a0e */
[----:B------:R-:W-:Y:S01]  /*0510*/  LOP3.LUT R16, R12, R13, RZ, 0xfc, !PT ;  /* 0x0000000d0c107212 */ /* 0x000fe200078efcff */
[----:B------:R-:W-:Y:S01]  /*0520*/  IMAD.HI.U32 R4, R5, R7, R4 ;  /* 0x0000000705047227 */ /* 0x000fe200078e0004 */
[----:B------:R-:W-:-:S02]  /*0530*/  LOP3.LUT R18, R12, 0x40, R13, 0xfe, !PT ;  /* 0x000000400c127812 */ /* 0x000fc400078efe0d */
[----:B------:R-:W-:Y:S01]  /*0540*/  IABS R15, R16 ;  /* 0x00000010000f7213 */ /* 0x000fe20000000000 */
[----:B------:R-:W-:Y:S01]  /*0550*/  @!P1 VIADD R3, R3, 0x1 ;  /* 0x0000000103039836 */ /* 0x000fe20000000000 */
[----:B------:R-:W-:Y:S02]  /*0560*/  IABS R5, R18 ;  /* 0x0000001200057213 */ /* 0x000fe40000000000 */
[----:B------:R-:W-:Y:S01]  /*0570*/  ISETP.GE.U32.AND P0, PT, R10, R14, PT ;  /* 0x0000000e0a00720c */ /* 0x000fe20003f06070 */
[----:B------:R-:W-:Y:S01]  /*0580*/  IMAD.MOV.U32 R7, RZ, RZ, R15 ;  /* 0x000000ffff077224 */ /* 0x000fe200078e000f */
[----:B------:R-:W-:Y:S01]  /*0590*/  LOP3.LUT R10, R13, 0x40, RZ, 0xfc, !PT ;  /* 0x000000400d0a7812 */ /* 0x000fe200078efcff */
[----:B------:R-:W-:Y:S02]  /*05a0*/  IMAD.MOV.U32 R15, RZ, RZ, R5 ;  /* 0x000000ffff0f7224 */ /* 0x000fe400078e0005 */
[----:B------:R-:W-:-:S04]  /*05b0*/  IMAD.HI.U32 R5, R4, R7, RZ ;  /* 0x0000000704057227 */ /* 0x000fc800078e00ff */
[----:B------:R-:W-:-:S04]  /*05c0*/  IMAD.HI.U32 R4, R4, R15, RZ ;  /* 0x0000000f04047227 */ /* 0x000fc800078e00ff */
[----:B------:R-:W-:Y:S02]  /*05d0*/  IMAD.MOV R5, RZ, RZ, -R5 ;  /* 0x000000ffff057224 */ /* 0x000fe400078e0a05 */
[----:B------:R-:W-:Y:S02]  /*05e0*/  IMAD.MOV R4, RZ, RZ, -R4 ;  /* 0x000000ffff047224 */ /* 0x000fe400078e0a04 */
[C---:B------:R-:W-:Y:S02]  /*05f0*/  IMAD R11, R0.reuse, R5, R7 ;  /* 0x00000005000b7224 */ /* 0x040fe400078e0207 */
[C---:B------:R-:W-:Y:S02]  /*0600*/  IMAD R15, R0.reuse, R4, R15 ;  /* 0x00000004000f7224 */ /* 0x040fe400078e020f */
[----:B------:R-:W-:Y:S01]  /*0610*/  @P0 VIADD R3, R3, 0x1 ;  /* 0x0000000103030836 */ /* 0x000fe20000000000 */
[C---:B------:R-:W-:Y:S01]  /*0620*/  ISETP.GT.U32.AND P1, PT, R0.reuse, R11, PT ;  /* 0x0000000b0000720c */ /* 0x040fe20003f24070 */
[----:B------:R-:W2:Y:S01]  /*0630*/  LDC.64 R4, c[0x0][0x218] ;  /* 0x00008600ff047b82 */ /* 0x000ea20000000a00 */
[----:B------:R-:W-:Y:S01]  /*0640*/  ISETP.GT.U32.AND P0, PT, R0, R15, PT ;  /* 0x0000000f0000720c */ /* 0x000fe20003f04070 */
[----:B------:R-:W-:-:S05]  /*0650*/  @!P3 IMAD.MOV R3, RZ, RZ, -R3 ;  /* 0x000000ffff03b224 */ /* 0x000fca00078e0a03 */
[----:B------:R-:W-:Y:S02]  /*0660*/  SEL R8, R8, R3, !P2 ;  /* 0x0000000308087207 */ /* 0x000fe40005000000 */
[----:B------:R-:W-:Y:S02]  /*0670*/  SHF.R.U32.HI R3, RZ, 0x2, R2 ;  /* 0x00000002ff037819 */ /* 0x000fe40000011602 */
[----:B------:R-:W-:Y:S01]  /*0680*/  SHF.R.S32.HI R6, RZ, 0x19, R8 ;  /* 0x00000019ff067819 */ /* 0x000fe20000011408 */
[--C-:B------:R-:W-:Y:S01]  /*0690*/  @!P1 IMAD.IADD R11, R11, 0x1, -R0.reuse ;  /* 0x000000010b0b9824 */ /* 0x100fe200078e0a00 */
[----:B------:R-:W-:Y:S01]  /*06a0*/  ISETP.GE.AND P2, PT, R16, RZ, PT ;  /* 0x000000ff1000720c */ /* 0x000fe20003f46270 */
[----:B------:R-:W-:Y:S01]  /*06b0*/  @!P0 IMAD.IADD R15, R15, 0x1, -R0 ;  /* 0x000000010f0f8824 */ /* 0x000fe200078e0a00 */
[----:B------:R-:W-:Y:S01]  /*06c0*/  SGXT R6, R6, 0x1 ;  /* 0x000000010606781a */ /* 0x000fe20000000200 */
[----:B------:R-:W-:Y:S01]  /*06d0*/  IMAD.SHL.U32 R8, R8, 0x40, RZ ;  /* 0x0000004008087824 */ /* 0x000fe200078e00ff */
[----:B------:R-:W-:-:S02]  /*06e0*/  ISETP.GT.U32.AND P1, PT, R0, R11, PT ;  /* 0x0000000b0000720c */ /* 0x000fc40003f24070 */
[----:B------:R-:W-:Y:S02]  /*06f0*/  ISETP.GT.U32.AND P3, PT, R0, R15, PT ;  /* 0x0000000f0000720c */ /* 0x000fe40003f64070 */
[----:B------:R-:W-:Y:S02]  /*0700*/  LOP3.LUT R19, R8, R3, RZ, 0xfc, !PT ;  /* 0x0000000308137212 */ /* 0x000fe400078efcff */
[----:B------:R-:W-:Y:S02]  /*0710*/  ISETP.GE.AND P0, PT, R18, RZ, PT ;  /* 0x000000ff1200720c */ /* 0x000fe40003f06270 */
[----:B------:R-:W-:Y:S02]  /*0720*/  LEA.HI R14, R6, R19, RZ, 0x6 ;  /* 0x00000013060e7211 */ /* 0x000fe400078f30ff */
[----:B------:R-:W3:Y:S01]  /*0730*/  LDC.64 R6, c[0x0][0x220] ;  /* 0x00008800ff067b82 */ /* 0x000ee20000000a00 */
[----:B------:R-:W-:Y:S02]  /*0740*/  LOP3.LUT R16, R17, 0x18, R2, 0x48, !PT ;  /* 0x0000001811107812 */ /* 0x000fe400078e4802 */
[----:B------:R-:W-:Y:S01]  /*0750*/  LOP3.LUT R14, R14, 0x3fffc0, RZ, 0xc0, !PT ;  /* 0x003fffc00e0e7812 */ /* 0x000fe200078ec0ff */
[--C-:B------:R-:W-:Y:S01]  /*0760*/  @!P1 IMAD.IADD R11, R11, 0x1, -R0.reuse ;  /* 0x000000010b0b9824 */ /* 0x100fe200078e0a00 */
[----:B------:R-:W-:Y:S01]  /*0770*/  LEA R3, R13, R16, 0x5 ;  /* 0x000000100d037211 */ /* 0x000fe200078e28ff */
[----:B------:R-:W-:Y:S01]  /*0780*/  @!P3 IMAD.IADD R15, R15, 0x1, -R0 ;  /* 0x000000010f0fb824 */ /* 0x000fe200078e0a00 */
[----:B------:R-:W-:Y:S01]  /*0790*/  ISETP.NE.AND P1, PT, R9, RZ, PT ;  /* 0x000000ff0900720c */ /* 0x000fe20003f25270 */
[----:B------:R-:W-:Y:S01]  /*07a0*/  IMAD.IADD R13, R19, 0x1, -R14 ;  /* 0x00000001130d7824 */ /* 0x000fe200078e0a0e */
[----:B------:R-:W-:Y:S01]  /*07b0*/  LOP3.LUT R14, RZ, R9, RZ, 0x33, !PT ;  /* 0x00000009ff0e7212 */ /* 0x000fe200078e33ff */
[----:B------:R-:W-:Y:S01]  /*07c0*/  @!P2 IMAD.MOV R11, RZ, RZ, -R11 ;  /* 0x000000ffff0ba224 */ /* 0x000fe200078e0a0b */
[----:B------:R-:W-:Y:S01]  /*07d0*/  LOP3.LUT R0, R17, 0x18, RZ, 0xc0, !PT ;  /* 0x0000001811007812 */ /* 0x000fe200078ec0ff */
[----:B------:R-:W-:-:S02]  /*07e0*/  @!P0 IMAD.MOV R15, RZ, RZ, -R15 ;  /* 0x000000ffff0f8224 */ /* 0x000fc400078e0a0f */
[----:B------:R-:W-:Y:S01]  /*07f0*/  IMAD R10, R10, 0x20, R16 ;  /* 0x000000200a0a7824 */ /* 0x000fe200078e0210 */
[----:B------:R-:W-:Y:S01]  /*0800*/  SHF.R.U32.HI R16, RZ, 0x3, R2 ;  /* 0x00000003ff107819 */ /* 0x000fe20000011602 */
[--C-:B------:R-:W-:Y:S01]  /*0810*/  IMAD R23, R13, 0xc00, R0.reuse ;  /* 0x00000c000d177824 */ /* 0x100fe200078e0200 */
[C---:B------:R-:W-:Y:S02]  /*0820*/  SEL R19, R14.reuse, R11, !P1 ;  /* 0x0000000b0e137207 */ /* 0x040fe40004800000 */
[----:B------:R-:W-:Y:S02]  /*0830*/  SEL R15, R14, R15, !P1 ;  /* 0x0000000f0e0f7207 */ /* 0x000fe40004800000 */
[----:B------:R-:W-:Y:S01]  /*0840*/  SGXT.U32 R11, R16, 0x5 ;  /* 0x00000005100b781a */ /* 0x000fe20000000000 */
[--C-:B------:R-:W-:Y:S01]  /*0850*/  IMAD R13, R19, 0xc00, R0.reuse ;  /* 0x00000c00130d7824 */ /* 0x100fe200078e0200 */
[----:B------:R-:W-:Y:S01]  /*0860*/  LEA R21, R10, UR6, 0x1 ;  /* 0x000000060a157c11 */ /* 0x000fe2000f8e08ff */
[----:B------:R-:W-:Y:S01]  /*0870*/  IMAD R15, R15, 0xc00, R0 ;  /* 0x00000c000f0f7824 */ /* 0x000fe200078e0200 */
[----:B------:R-:W-:Y:S01]  /*0880*/  LOP3.LUT R0, R11, R12, RZ, 0xfc, !PT ;  /* 0x0000000c0b007212 */ /* 0x000fe200078efcff */
[----:B---3--:R-:W-:Y:S01]  /*0890*/  IMAD.WIDE R22, R23, 0x2, R6 ;  /* 0x0000000217167825 */ /* 0x008fe200078e0206 */
[----:B------:R-:W-:-:S02]  /*08a0*/  LEA R11, R3, UR6, 0x1 ;  /* 0x00000006030b7c11 */ /* 0x000fc4000f8e08ff */
[----:B------:R-:W-:Y:S01]  /*08b0*/  SHF.R.U32.HI R16, RZ, 0x5, R2 ;  /* 0x00000005ff107819 */ /* 0x000fe20000011602 */
[----:B--2---:R-:W-:Y:S01]  /*08c0*/  IMAD.WIDE R6, R13, 0x2, R4 ;  /* 0x000000020d067825 */ /* 0x004fe200078e0204 */
[----:B------:R-:W-:-:S03]  /*08d0*/  IADD3 R12, P0, R22, 0xc0, RZ ;  /* 0x000000c0160c7810 */ /* 0x000fc60007f1e0ff */
[----:B------:R-:W-:Y:S01]  /*08e0*/  IMAD.WIDE R14, R15, 0x2, R4 ;  /* 0x000000020f0e7825 */ /* 0x000fe200078e0204 */
[----:B------:R-:W-:Y:S01]  /*08f0*/  @!PT LDS RZ, [RZ] ;  /* 0x00000000fffff984 */ /* 0x000fe20000000800 */
[----:B------:R-:W-:Y:S01]  /*0900*/  @!PT LDS RZ, [RZ] ;  /* 0x00000000fffff984 */ /* 0x000fe20000000800 */
[----:B------:R-:W-:Y:S01]  /*0910*/  @!PT LDS RZ, [RZ] ;  /* 0x00000000fffff984 */ /* 0x000fe20000000800 */
[----:B------:R-:W-:Y:S01]  /*0920*/  LDGSTS.E.BYPASS.128 [R11], desc[UR18][R6.64] ;  /* 0x00000000060b7fae */ /* 0x000fe2000b901c52 */
[----:B------:R-:W-:Y:S02]  /*0930*/  IADD3 R4, P2, R6, 0xc0, RZ ;  /* 0x000000c006047810 */ /* 0x000fe40007f5e0ff */
[----:B------:R-:W-:Y:S01]  /*0940*/  IMAD.X R19, RZ, RZ, R23, P0 ;  /* 0x000000ffff137224 */ /* 0x000fe200000e0617 */
[----:B------:R-:W-:Y:S01]  /*0950*/  LDGSTS.E.BYPASS.128 [R21], desc[UR18][R14.64] ;  /* 0x000000000e157fae */ /* 0x000fe2000b901c52 */
[----:B------:R-:W-:Y:S01]  /*0960*/  IADD3 R13, P1, R14, 0xc0, RZ ;  /* 0x000000c00e0d7810 */ /* 0x000fe20007f3e0ff */
[----:B------:R-:W-:Y:S02]  /*0970*/  IMAD.X R5, RZ, RZ, R7, P2 ;  /* 0x000000ffff057224 */ /* 0x000fe400010e0607 */
[----:B------:R-:W0:Y:S02]  /*0980*/  LDGDEPBAR ;  /* 0x00000000000079af */ /* 0x000e240000000000 */
[----:B------:R-:W-:-:S02]  /*0990*/  IMAD.X R18, RZ, RZ, R15, P1 ;  /* 0x000000ffff127224 */ /* 0x000fc400008e060f */
[----:B------:R-:W-:Y:S04]  /*09a0*/  LDGSTS.E.BYPASS.128 [R11+0x8000], desc[UR18][R22.64] ;  /* 0x08000000160b7fae */ /* 0x000fe8000b901c52 */
[----:B------:R-:W0:Y:S01]  /*09b0*/  LDGDEPBAR ;  /* 0x00000000000079af */ /* 0x000e220000000000 */
[----:B------:R-:W-:Y:S06]  /*09c0*/  BAR.SYNC.DEFER_BLOCKING 0x0 ;  /* 0x0000000000007b1d */ /* 0x000fec0000010000 */
[----:B------:R-:W-:Y:S01]  /*09d0*/  @!PT LDS RZ, [RZ] ;  /* 0x00000000fffff984 */ /* 0x000fe20000000800 */
[----:B------:R-:W-:Y:S01]  /*09e0*/  @!PT LDS RZ, [RZ] ;  /* 0x00000000fffff984 */ /* 0x000fe20000000800 */
[----:B------:R-:W-:Y:S01]  /*09f0*/  @!PT LDS RZ, [RZ] ;  /* 0x00000000fffff984 */ /* 0x000fe20000000800 */
[----:B------:R-:W-:Y:S04]  /*0a00*/  LDGSTS.E.BYPASS.128 [R11+0x2000], desc[UR18][R6.64+0x40] ;  /* 0x02000040060b7fae */ /* 0x000fe8000b901c52 */
[----:B------:R-:W-:Y:S04]  /*0a10*/  LDGSTS.E.BYPASS.128 [R21+0x2000], desc[UR18][R14.64+0x40] ;  /* 0x020000400e157fae */ /* 0x000fe8000b901c52 */
[----:B------:R-:W0:Y:S04]  /*0a20*/  LDGDEPBAR ;  /* 0x00000000000079af */ /* 0x000e280000000000 */
        /* <DEDUP_REMOVED lines=9> */
[----:B------:R2:W-:Y:S04]  /*0ac0*/  LDGSTS.E.BYPASS.128 [R11+0xa000], desc[UR18][R22.64+0x80] ;  /* 0x0a000080160b7fae */ /* 0x0005e8000b901c52 */
[----:B------:R-:W0:Y:S01]  /*0ad0*/  LDGDEPBAR ;  /* 0x00000000000079af */ /* 0x000e220000000000 */
[----:B--2---:R-:W-:-:S07]  /*0ae0*/  LOP3.LUT R22, R16, 0x7fffffc, RZ, 0xc0, !PT ;  /* 0x07fffffc10167812 */ /* 0x004fce00078ec0ff */
.L_x_0:
[----:B------:R-:W2:Y:S01]  /*0af0*/  SHFL.IDX PT, R6, R22, RZ, 0x1f ;  /* 0x00001fff16067589 */ /* 0x000ea200000e0000 */
[----:B------:R-:W-:Y:S01]  /*0b00*/  UIADD3 UR4, UR4, 0x1, URZ ;  /* 0x0000000104047890 */ /* 0x000fe2000fffe03f */
[----:B------:R-:W-:-:S04]  /*0b10*/  DEPBAR.LE SB0, 0x4 ;  /* 0x000081000000791a */ /* 0x000fc80000000000 */
[----:B------:R-:W-:Y:S01]  /*0b20*/  UISETP.GE.AND UP0, UPT, UR4, 0x4, UPT ;  /* 0x000000040400788c */ /* 0x000fe2000bf06270 */
[----:B------:R-:W-:Y:S01]  /*0b30*/  BAR.SYNC.DEFER_BLOCKING 0x0 ;  /* 0x0000000000007b1d */ /* 0x000fe20000010000 */
[----:B------:R-:W-:Y:S02]  /*0b40*/  VIADD R56, R56, 0x1 ;  /* 0x0000000138387836 */ /* 0x000fe40000000000 */
[----:B------:R-:W-:Y:S01]  /*0b50*/  USEL UR16, UR4, URZ, !UP0 ;  /* 0x0000003f04107287 */ /* 0x000fe2000c000000 */
[----:B------:R-:W-:Y:S02]  /*0b60*/  IMAD.MOV.U32 R14, RZ, RZ, R12 ;  /* 0x000000ffff0e7224 */ /* 0x000fe400078e000c */
[----:B------:R-:W-:Y:S01]  /*0b70*/  UMOV UR11, 0x80000020 ;  /* 0x80000020000b7882 */ /* 0x000fe20000000000 */
[----:B------:R-:W-:Y:S01]  /*0b80*/  ULEA UR4, UR16, UR6, 0xd ;  /* 0x0000000610047291 */ /* 0x000fe2000f8e683f */
[----:B------:R-:W-:Y:S01]  /*0b90*/  ISETP.GE.AND P1, PT, R56, 0x4, PT ;  /* 0x000000043800780c */ /* 0x000fe20003f26270 */
[----:B------:R-:W-:-:S02]  /*0ba0*/  VIADD R12, R20, 0x40 ;  /* 0x00000040140c7836 */ /* 0x000fc40000000000 */
[----:B------:R-:W-:Y:S01]  /*0bb0*/  USHF.R.U32.HI UR4, URZ, 0x4, UR4 ;  /* 0x000000043f047899 */ /* 0x000fe20008011604 */
[----:B------:R-:W-:-:S03]  /*0bc0*/  SEL R56, R56, RZ, !P1 ;  /* 0x000000ff38387207 */ /* 0x000fc60004800000 */
[----:B------:R-:W-:Y:S01]  /*0bd0*/  ULOP3.LUT UR4, UR4, 0x3fff, URZ, 0xc0, !UPT ;  /* 0x00003fff04047892 */ /* 0x000fe2000f8ec03f */
[----:B--2---:R-:W-:Y:S01]  /*0be0*/  R2UR UR5, R6 ;  /* 0x00000000060572ca */ /* 0x004fe200000e0000 */
[----:B------:R-:W-:-:S05]  /*0bf0*/  VIADD R6, R20, 0x20 ;  /* 0x0000002014067836 */ /* 0x000fca0000000000 */
[----:B------:R-:W-:Y:S01]  /*0c00*/  ISETP.GE.U32.AND P0, PT, R6, 0xba0, PT ;  /* 0x00000ba00600780c */ /* 0x000fe20003f06070 */
[----:B------:R-:W-:Y:S01]  /*0c10*/  WARPGROUP.ARRIVE ;  /* 0x00000000000079c5 */ /* 0x000fe20000000000 */
[----:B------:R-:W-:-:S05]  /*0c20*/  LEA R6, R56, UR6, 0xd ;  /* 0x0000000638067c11 */ /* 0x000fca000f8e68ff */
[----:B------:R-:W-:Y:S01]  /*0c30*/  USHF.L.U32 UR7, UR5, 0x6, URZ ;  /* 0x0000000605077899 */ /* 0x000fe2000800063f */
[--C-:B------:R-:W-:Y:S01]  /*0c40*/  IMAD R7, R3, 0x2, R6.reuse ;  /* 0x0000000203077824 */ /* 0x100fe200078e0206 */
[----:B------:R-:W-:Y:S01]  /*0c50*/  ULEA UR5, UR16, UR6, 0xc ;  /* 0x0000000610057291 */ /* 0x000fe2000f8e603f */
[----:B------:R-:W-:Y:S01]  /*0c60*/  IMAD R15, R10, 0x2, R6 ;  /* 0x000000020a0f7824 */ /* 0x000fe200078e0206 */
[----:B------:R-:W-:Y:S01]  /*0c70*/  ULOP3.LUT UR7, UR7, 0x1c0, URZ, 0xc0, !UPT ;  /* 0x000001c007077892 */ /* 0x000fe2000f8ec03f */
[----:B------:R-:W-:Y:S01]  /*0c80*/  IMAD.MOV.U32 R6, RZ, RZ, R13 ;  /* 0x000000ffff067224 */ /* 0x000fe200078e000d */
[----:B------:R-:W-:Y:S01]  /*0c90*/  UIADD3 UR5, UR5, 0x8000, URZ ;  /* 0x0000800005057890 */ /* 0x000fe2000fffe03f */
[C---:B------:R-:W-:Y:S01]  /*0ca0*/  IMAD R13, R56.reuse, 0x1000, R11 ;  /* 0x00001000380d7824 */ /* 0x040fe200078e020b */
[----:B------:R-:W-:Y:S01]  /*0cb0*/  UIADD3 UR12, UP0, UR7, UR4, URZ ;  /* 0x00000004070c7290 */ /* 0x000fe2000ff1e03f */
[----:B------:R-:W-:Y:S01]  /*0cc0*/  VIADD R56, R56, 0x1 ;  /* 0x0000000138387836 */ /* 0x000fe20000000000 */
[----:B------:R-:W-:-:S02]  /*0cd0*/  USHF.R.U32.HI UR5, URZ, 0x4, UR5 ;  /* 0x000000043f057899 */ /* 0x000fc40008011605 */
[----:B------:R-:W-:Y:S02]  /*0ce0*/  UIADD3.X UR13, URZ, URZ, URZ, UP0, !UPT ;  /* 0x0000003f3f0d7290 */ /* 0x000fe400087fe43f */
[----:B------:R-:W-:Y:S01]  /*0cf0*/  ULOP3.LUT UR4, UR5, 0x3fff, URZ, 0xc0, !UPT ;  /* 0x00003fff05047892 */ /* 0x000fe2000f8ec03f */
[C---:B------:R-:W-:Y:S01]  /*0d00*/  ISETP.GE.AND P1, PT, R56.reuse, 0x4, PT ;  /* 0x000000043800780c */ /* 0x040fe20003f26270 */
[----:B------:R-:W-:Y:S02]  /*0d10*/  ULOP3.LUT UR8, UR12, 0x2000000, URZ, 0xfc, !UPT ;  /* 0x020000000c087892 */ /* 0x000fe4000f8efc3f */
[----:B------:R-:W-:Y:S01]  /*0d20*/  ULOP3.LUT UR10, UR4, 0x1000000, URZ, 0xfc, !UPT ;  /* 0x01000000040a7892 */ /* 0x000fe2000f8efc3f */
[----:B------:R-:W-:Y:S01]  /*0d30*/  SEL R56, R56, RZ, !P1 ;  /* 0x000000ff38387207 */ /* 0x000fe20004800000 */
[----:B------:R-:W-:Y:S01]  /*0d40*/  ULOP3.LUT UR9, UR13, 0x80000020, URZ, 0xfc, !UPT ;  /* 0x800000200d097892 */ /* 0x000fe2000f8efc3f */
[----:B------:R-:W-:Y:S01]  /*0d50*/  UMOV UR5, URZ ;  /* 0x0000003f00057c82 */ /* 0x000fe20008000000 */
[----:B------:R-:W-:-:S02]  /*0d60*/  UIADD3 UR16, UR16, 0x1, URZ ;  /* 0x0000000110107890 */ /* 0x000fc4000fffe03f */
[----:B------:R-:W-:Y:S02]  /*0d70*/  IMAD R21, R56, 0x1000, R11 ;  /* 0x0000100038157824 */ /* 0x000fe400078e020b */
[----:B------:R-:W-:-:S03]  /*0d80*/  UISETP.GE.AND UP0, UPT, UR16, 0x4, UPT ;  /* 0x000000041000788c */ /* 0x000fc6000bf06270 */
[----:B------:R-:W-:Y:S01]  /*0d90*/  HGMMA.64x64x16.F32.BF16 R24, gdesc[UR8], R24 ;  /* 0x00e00000081879f0 */ /* 0x000fe20008701818 */
[----:B------:R-:W-:Y:S01]  /*0da0*/  UMOV UR8, 0x2000002 ;  /* 0x0200000200087882 */ /* 0x000fe20000000000 */
[----:B------:R-:W-:Y:S01]  /*0db0*/  UMOV UR9, 0x80000020 ;  /* 0x8000002000097882 */ /* 0x000fe20000000000 */
[----:B------:R-:W-:Y:S01]  /*0dc0*/  UMOV UR10, 0x1000002 ;  /* 0x01000002000a7882 */ /* 0x000fe20000000000 */
[----:B------:R-:W-:Y:S01]  /*0dd0*/  UMOV UR11, 0x80000020 ;  /* 0x80000020000b7882 */ /* 0x000fe20000000000 */
[----:B------:R-:W-:Y:S02]  /*0de0*/  UIADD3.64 UR12, UR12, UR8, URZ ;  /* 0x000000080c0c7297 */ /* 0x000fe4000fffe03f */
[----:B------:R-:W-:Y:S02]  /*0df0*/  UIADD3.64 UR14, UR4, UR10, URZ ;  /* 0x0000000a040e7297 */ /* 0x000fe4000fffe03f */
[----:B------:R-:W-:-:S04]  /*0e00*/  USEL UR20, UR16, URZ, !UP0 ;  /* 0x0000003f10147287 */ /* 0x000fc8000c000000 */
[----:B------:R-:W-:Y:S02]  /*0e10*/  ULEA UR4, UR20, UR6, 0xd ;  /* 0x0000000614047291 */ /* 0x000fe4000f8e683f */
[----:B------:R-:W-:Y:S02]  /*0e20*/  ULEA UR5, UR20, UR6, 0xc ;  /* 0x0000000614057291 */ /* 0x000fe4000f8e603f */
[----:B------:R-:W-:Y:S02]  /*0e30*/  USHF.R.U32.HI UR4, URZ, 0x4, UR4 ;  /* 0x000000043f047899 */ /* 0x000fe40008011604 */
[----:B------:R-:W-:Y:S02]  /*0e40*/  UIADD3 UR5, UR5, 0x8000, URZ ;  /* 0x0000800005057890 */ /* 0x000fe4000fffe03f */
[----:B------:R-:W-:Y:S02]  /*0e50*/  ULOP3.LUT UR4, UR4, 0x3fff, URZ, 0xc0, !UPT ;  /* 0x00003fff04047892 */ /* 0x000fe4000f8ec03f */
[----:B------:R-:W-:-:S02]  /*0e60*/  USHF.R.U32.HI UR5, URZ, 0x4, UR5 ;  /* 0x000000043f057899 */ /* 0x000fc40008011605 */
[----:B------:R-:W-:Y:S02]  /*0e70*/  UIADD3 UR16, UP0, UR7, UR4, URZ ;  /* 0x0000000407107290 */ /* 0x000fe4000ff1e03f */
[----:B------:R-:W-:Y:S02]  /*0e80*/  ULOP3.LUT UR4, UR5, 0x3fff, URZ, 0xc0, !UPT ;  /* 0x00003fff05047892 */ /* 0x000fe4000f8ec03f */
[----:B------:R-:W-:Y:S01]  /*0e90*/  UIADD3.X UR17, URZ, URZ, URZ, UP0, !UPT ;  /* 0x0000003f3f117290 */ /* 0x000fe200087fe43f */
[----:B------:R-:W-:Y:S01]  /*0ea0*/  UMOV UR5, URZ ;  /* 0x0000003f00057c82 */ /* 0x000fe20008000000 */
[----:B------:R-:W-:-:S04]  /*0eb0*/  UIADD3 UR20, UR20, 0x1, URZ ;  /* 0x0000000114147890 */ /* 0x000fc8000fffe03f */
[----:B------:R-:W-:-:S04]  /*0ec0*/  UISETP.GE.AND UP0, UPT, UR20, 0x4, UPT ;  /* 0x000000041400788c */ /* 0x000fc8000bf06270 */
[----:B------:R-:W-:Y:S01]  /*0ed0*/  USEL UR20, UR20, URZ, !UP0 ;  /* 0x0000003f14147287 */ /* 0x000fe2000c000000 */
[----:B------:R-:W-:Y:S01]  /*0ee0*/  HGMMA.64x64x16.F32.BF16 R24, gdesc[UR12], R24, gsb0 ;  /* 0x00e000000c1879f0 */ /* 0x000fe20008001818 */
[----:B------:R-:W-:Y:S02]  /*0ef0*/  ULOP3.LUT UR12, UR16, 0x2000000, URZ, 0xfc, !UPT ;  /* 0x02000000100c7892 */ /* 0x000fe4000f8efc3f */
[----:B------:R-:W-:Y:S02]  /*0f00*/  ULOP3.LUT UR14, UR4, 0x1000000, URZ, 0xfc, !UPT ;  /* 0x01000000040e7892 */ /* 0x000fe4000f8efc3f */
[----:B------:R-:W-:Y:S01]  /*0f10*/  ULOP3.LUT UR13, UR17, 0x80000020, URZ, 0xfc, !UPT ;  /* 0x80000020110d7892 */ /* 0x000fe2000f8efc3f */
[----:B------:R-:W-:Y:S01]  /*0f20*/  UMOV UR15, 0x80000020 ;  /* 0x80000020000f7882 */ /* 0x000fe20000000000 */
[----:B------:R-:W-:Y:S02]  /*0f30*/  WARPGROUP.DEPBAR.LE gsb0, 0x1 ;  /* 0x00008000000079c5 */ /* 0x000fe40000010100 */
[----:B------:R-:W-:Y:S06]  /*0f40*/  BAR.SYNC.DEFER_BLOCKING 0x0 ;  /* 0x0000000000007b1d */ /* 0x000fec0000010000 */
[----:B------:R-:W-:Y:S01]  /*0f50*/  @!PT LDS RZ, [RZ] ;  /* 0x00000000fffff984 */ /* 0x000fe20000000800 */
[----:B------:R-:W-:Y:S01]  /*0f60*/  @!PT LDS RZ, [RZ] ;  /* 0x00000000fffff984 */ /* 0x000fe20000000800 */
[----:B------:R-:W-:Y:S01]  /*0f70*/  @!PT LDS RZ, [RZ] ;  /* 0x00000000fffff984 */ /* 0x000fe20000000800 */
[----:B------:R2:W-:Y:S02]  /*0f80*/  LDGSTS.E.BYPASS.128 [R7], desc[UR18][R4.64], !P0 ;  /* 0x0000000004077fae */ /* 0x0005e4000c101c52 */
[----:B--2---:R-:W-:-:S05]  /*0f90*/  IMAD.MOV.U32 R7, RZ, RZ, R18 ;  /* 0x000000ffff077224 */ /* 0x004fca00078e0012 */
[----:B------:R2:W-:Y:S04]  /*0fa0*/  LDGSTS.E.BYPASS.128 [R15], desc[UR18][R6.64], !P0 ;  /* 0x00000000060f7fae */ /* 0x0005e8000c101c52 */
[----:B------:R-:W0:Y:S01]  /*0fb0*/  LDGDEPBAR ;  /* 0x00000000000079af */ /* 0x000e220000000000 */
[----:B--2---:R-:W-:-:S05]  /*0fc0*/  MOV R15, R19 ;  /* 0x00000013000f7202 */ /* 0x004fca0000000f00 */
[----:B------:R2:W-:Y:S01]  /*0fd0*/  LDGSTS.E.BYPASS.128 [R13+0x8000], desc[UR18][R14.64], !P0 ;  /* 0x080000000e0d7fae */ /* 0x0005e2000c101c52 */
[----:B------:R-:W-:Y:S02]  /*0fe0*/  ISETP.GE.U32.AND P0, PT, R12, 0xba0, PT ;  /* 0x00000ba00c00780c */ /* 0x000fe40003f06070 */
[C---:B------:R-:W-:Y:S01]  /*0ff0*/  LEA R12, R56.reuse, UR6, 0xd ;  /* 0x00000006380c7c11 */ /* 0x040fe2000f8e68ff */
[----:B------:R-:W0:Y:S01]  /*1000*/  LDGDEPBAR ;  /* 0x00000000000079af */ /* 0x000e220000000000 */
[----:B------:R-:W-:-:S03]  /*1010*/  VIADD R56, R56, 0x1 ;  /* 0x0000000138387836 */ /* 0x000fc60000000000 */
[--C-:B------:R-:W-:Y:S02]  /*1020*/  IMAD R19, R10, 0x2, R12.reuse ;  /* 0x000000020a137824 */ /* 0x100fe400078e020c */
[----:B------:R-:W-:Y:S01]  /*1030*/  ISETP.GE.AND P1, PT, R56, 0x4, PT ;  /* 0x000000043800780c */ /* 0x000fe20003f26270 */
[----:B--2---:R-:W-:Y:S02]  /*1040*/  IMAD R13, R3, 0x2, R12 ;  /* 0x00000002030d7824 */ /* 0x004fe400078e020c */
[C---:B------:R-:W-:Y:S02]  /*1050*/  VIADD R12, R20.reuse, 0x60 ;  /* 0x00000060140c7836 */ /* 0x040fe40000000000 */
[----:B------:R-:W-:Y:S01]  /*1060*/  VIADD R20, R20, 0x80 ;  /* 0x0000008014147836 */ /* 0x000fe20000000000 */
[----:B------:R-:W-:-:S04]  /*1070*/  DEPBAR.LE SB0, 0x4 ;  /* 0x000081000000791a */ /* 0x000fc80000000000 */
[----:B------:R-:W-:Y:S06]  /*1080*/  BAR.SYNC.DEFER_BLOCKING 0x0 ;  /* 0x0000000000007b1d */ /* 0x000fec0000010000 */
[----:B------:R-:W-:-:S06]  /*1090*/  WARPGROUP.ARRIVE ;  /* 0x00000000000079c5 */ /* 0x000fcc0000000000 */
[----:B------:R-:W-:Y:S01]  /*10a0*/  HGMMA.64x64x16.F32.BF16 R24, gdesc[UR12], R24 ;  /* 0x00e000000c1879f0 */ /* 0x000fe20008701818 */
[----:B------:R-:W-:Y:S02]  /*10b0*/  UIADD3.64 UR14, UR4, UR10, URZ ;  /* 0x0000000a040e7297 */ /* 0x000fe4000fffe03f */
[----:B------:R-:W-:Y:S02]  /*10c0*/  UIADD3.64 UR12, UR16, UR8, URZ ;  /* 0x00000008100c7297 */ /* 0x000fe4000fffe03f */
[----:B------:R-:W-:Y:S02]  /*10d0*/  ULEA UR4, UR20, UR6, 0xd ;  /* 0x0000000614047291 */ /* 0x000fe4000f8e683f */
[----:B------:R-:W-:Y:S02]  /*10e0*/  ULEA UR5, UR20, UR6, 0xc ;  /* 0x0000000614057291 */ /* 0x000fe4000f8e603f */
[----:B------:R-:W-:Y:S02]  /*10f0*/  USHF.R.U32.HI UR4, URZ, 0x4, UR4 ;  /* 0x000000043f047899 */ /* 0x000fe40008011604 */
[----:B------:R-:W-:-:S02]  /*1100*/  UIADD3 UR5, UR5, 0x8000, URZ ;  /* 0x0000800005057890 */ /* 0x000fc4000fffe03f */
[----:B------:R-:W-:Y:S02]  /*1110*/  ULOP3.LUT UR4, UR4, 0x3fff, URZ, 0xc0, !UPT ;  /* 0x00003fff04047892 */ /* 0x000fe4000f8ec03f */
[----:B------:R-:W-:Y:S02]  /*1120*/  USHF.R.U32.HI UR5, URZ, 0x4, UR5 ;  /* 0x000000043f057899 */ /* 0x000fe40008011605 */
[----:B------:R-:W-:Y:S02]  /*1130*/  UIADD3 UR16, UP0, UR7, UR4, URZ ;  /* 0x0000000407107290 */ /* 0x000fe4000ff1e03f */
[----:B------:R-:W-:Y:S02]  /*1140*/  ULOP3.LUT UR4, UR5, 0x3fff, URZ, 0xc0, !UPT ;  /* 0x00003fff05047892 */ /* 0x000fe4000f8ec03f */
[----:B------:R-:W-:Y:S01]  /*1150*/  UIADD3.X UR17, URZ, URZ, URZ, UP0, !UPT ;  /* 0x0000003f3f117290 */ /* 0x000fe200087fe43f */
[----:B------:R-:W-:Y:S01]  /*1160*/  UMOV UR5, URZ ;  /* 0x0000003f00057c82 */ /* 0x000fe20008000000 */
[----:B------:R-:W-:Y:S01]  /*1170*/  HGMMA.64x64x16.F32.BF16 R24, gdesc[UR12], R24, gsb0 ;  /* 0x00e000000c1879f0 */ /* 0x000fe20008001818 */
[----:B------:R-:W-:-:S02]  /*1180*/  ULOP3.LUT UR12, UR16, 0x2000000, URZ, 0xfc, !UPT ;  /* 0x02000000100c7892 */ /* 0x000fc4000f8efc3f */
        /* <DEDUP_REMOVED lines=8> */
[----:B------:R2:W-:Y:S04]  /*1210*/  LDGSTS.E.BYPASS.128 [R13], desc[UR18][R4.64+0x40], !P0 ;  /* 0x00000040040d7fae */ /* 0x0005e8000c101c52 */
[----:B------:R3:W-:Y:S04]  /*1220*/  LDGSTS.E.BYPASS.128 [R19], desc[UR18][R6.64+0x40], !P0 ;  /* 0x0000004006137fae */ /* 0x0007e8000c101c52 */
[----:B------:R-:W0:Y:S04]  /*1230*/  LDGDEPBAR ;  /* 0x00000000000079af */ /* 0x000e280000000000 */
[----:B------:R4:W-:Y:S01]  /*1240*/  LDGSTS.E.BYPASS.128 [R21+0x8000], desc[UR18][R14.64+0x40], !P0 ;  /* 0x080000400e157fae */ /* 0x0009e2000c101c52 */
[----:B------:R-:W-:-:S02]  /*1250*/  ISETP.GE.U32.AND P0, PT, R12, 0xba0, PT ;  /* 0x00000ba00c00780c */ /* 0x000fc40003f06070 */
[----:B------:R-:W-:Y:S01]  /*1260*/  SEL R12, R56, RZ, !P1 ;  /* 0x000000ff380c7207 */ /* 0x000fe20004800000 */
[----:B------:R-:W0:Y:S03]  /*1270*/  LDGDEPBAR ;  /* 0x00000000000079af */ /* 0x000e260000000000 */
[----:B--2---:R-:W-:-:S05]  /*1280*/  LEA R13, R12, UR6, 0xd ;  /* 0x000000060c0d7c11 */ /* 0x004fca000f8e68ff */
[--C-:B---3--:R-:W-:Y:S02]  /*1290*/  IMAD R19, R3, 0x2, R13.reuse ;  /* 0x0000000203137824 */ /* 0x108fe400078e020d */
[----:B------:R-:W-:Y:S02]  /*12a0*/  IMAD R13, R10, 0x2, R13 ;  /* 0x000000020a0d7824 */ /* 0x000fe400078e020d */
[C---:B----4-:R-:W-:Y:S02]  /*12b0*/  IMAD R21, R12.reuse, 0x1000, R11 ;  /* 0x000010000c157824 */ /* 0x050fe400078e020b */
[----:B------:R-:W-:-:S05]  /*12c0*/  VIADD R12, R12, 0x1 ;  /* 0x000000010c0c7836 */ /* 0x000fca0000000000 */
[----:B------:R-:W-:-:S04]  /*12d0*/  ISETP.GE.AND P1, PT, R12, 0x4, PT ;  /* 0x000000040c00780c */ /* 0x000fc80003f26270 */
[----:B------:R-:W-:Y:S01]  /*12e0*/  SEL R56, R12, RZ, !P1 ;  /* 0x000000ff0c387207 */ /* 0x000fe20004800000 */
[----:B------:R-:W-:-:S04]  /*12f0*/  DEPBAR.LE SB0, 0x4 ;  /* 0x000081000000791a */ /* 0x000fc80000000000 */
[----:B------:R-:W-:Y:S01]  /*1300*/  BAR.SYNC.DEFER_BLOCKING 0x0 ;  /* 0x0000000000007b1d */ /* 0x000fe20000010000 */
[C---:B------:R-:W-:Y:S01]  /*1310*/  LEA R12, R56.reuse, UR6, 0xd ;  /* 0x00000006380c7c11 */ /* 0x040fe2000f8e68ff */
[----:B------:R-:W-:-:S04]  /*1320*/  IMAD R57, R56, 0x1000, R11 ;  /* 0x0000100038397824 */ /* 0x000fc800078e020b */
[----:B------:R-:W-:Y:S01]  /*1330*/  IMAD R23, R10, 0x2, R12 ;  /* 0x000000020a177824 */ /* 0x000fe200078e020c */
[----:B------:R-:W-:-:S06]  /*1340*/  WARPGROUP.ARRIVE ;  /* 0x00000000000079c5 */ /* 0x000fcc0000000000 */
[----:B------:R-:W-:Y:S01]  /*1350*/  HGMMA.64x64x16.F32.BF16 R24, gdesc[UR12], R24 ;  /* 0x00e000000c1879f0 */ /* 0x000fe20008701818 */
[----:B------:R-:W-:Y:S02]  /*1360*/  UIADD3.64 UR14, UR4, UR10, URZ ;  /* 0x0000000a040e7297 */ /* 0x000fe4000fffe03f */
[----:B------:R-:W-:Y:S02]  /*1370*/  UIADD3.64 UR12, UR16, UR8, URZ ;  /* 0x00000008100c7297 */ /* 0x000fe4000fffe03f */
[----:B------:R-:W-:-:S04]  /*1380*/  UIADD3 UR4, UR20, 0x1, URZ ;  /* 0x0000000114047890 */ /* 0x000fc8000fffe03f */
[----:B------:R-:W-:-:S04]  /*1390*/  UISETP.GE.AND UP0, UPT, UR4, 0x4, UPT ;  /* 0x000000040400788c */ /* 0x000fc8000bf06270 */
        /* <DEDUP_REMOVED lines=10> */
[----:B------:R-:W-:Y:S02]  /*1440*/  UMOV UR5, URZ ;  /* 0x0000003f00057c82 */ /* 0x000fe40008000000 */
[----:B------:R-:W-:Y:S02]  /*1450*/  UIADD3.64 UR10, UR4, UR10, URZ ;  /* 0x0000000a040a7297 */ /* 0x000fe4000fffe03f */
[----:B------:R-:W-:Y:S01]  /*1460*/  UIADD3.64 UR8, UR16, UR8, URZ ;  /* 0x0000000810087297 */ /* 0x000fe2000fffe03f */
[----:B------:R-:W-:Y:S01]  /*1470*/  HGMMA.64x64x16.F32.BF16 R24, gdesc[UR12], R24, gsb0 ;  /* 0x00e000000c1879f0 */ /* 0x000fe20008001818 */
[----:B------:R-:W-:-:S02]  /*1480*/  ULOP3.LUT UR12, UR16, 0x2000000, URZ, 0xfc, !UPT ;  /* 0x02000000100c7892 */ /* 0x000fc4000f8efc3f */
[----:B------:R-:W-:Y:S02]  /*1490*/  ULOP3.LUT UR14, UR4, 0x1000000, URZ, 0xfc, !UPT ;  /* 0x01000000040e7892 */ /* 0x000fe4000f8efc3f */
[----:B------:R-:W-:Y:S01]  /*14a0*/  ULOP3.LUT UR13, UR17, 0x80000020, URZ, 0xfc, !UPT ;  /* 0x80000020110d7892 */ /* 0x000fe2000f8efc3f */
[----:B------:R-:W-:Y:S01]  /*14b0*/  UMOV UR15, 0x80000020 ;  /* 0x80000020000f7882 */ /* 0x000fe20000000000 */
[----:B------:R-:W-:Y:S01]  /*14c0*/  UMOV UR4, UR20 ;  /* 0x0000001400047c82 */ /* 0x000fe20008000000 */
[----:B------:R-:W-:Y:S02]  /*14d0*/  WARPGROUP.DEPBAR.LE gsb0, 0x1 ;  /* 0x00008000000079c5 */ /* 0x000fe40000010100 */
[----:B------:R-:W-:Y:S06]  /*14e0*/  BAR.SYNC.DEFER_BLOCKING 0x0 ;  /* 0x0000000000007b1d */ /* 0x000fec0000010000 */
[----:B------:R-:W-:Y:S01]  /*14f0*/  @!PT LDS RZ, [RZ] ;  /* 0x00000000fffff984 */ /* 0x000fe20000000800 */
[----:B------:R-:W-:Y:S01]  /*1500*/  @!PT LDS RZ, [RZ] ;  /* 0x00000000fffff984 */ /* 0x000fe20000000800 */
[----:B------:R-:W-:Y:S01]  /*1510*/  @!PT LDS RZ, [RZ] ;  /* 0x00000000fffff984 */ /* 0x000fe20000000800 */
[----:B------:R-:W-:Y:S04]  /*1520*/  LDGSTS.E.BYPASS.128 [R19], desc[UR18][R4.64+0x80], !P0 ;  /* 0x0000008004137fae */ /* 0x000fe8000c101c52 */
[----:B------:R-:W-:Y:S04]  /*1530*/  LDGSTS.E.BYPASS.128 [R13], desc[UR18][R6.64+0x80], !P0 ;  /* 0x00000080060d7fae */ /* 0x000fe8000c101c52 */
[----:B------:R-:W0:Y:S04]  /*1540*/  LDGDEPBAR ;  /* 0x00000000000079af */ /* 0x000e280000000000 */
[----:B------:R2:W-:Y:S01]  /*1550*/  LDGSTS.E.BYPASS.128 [R21+0x8000], desc[UR18][R14.64+0x80], !P0 ;  /* 0x080000800e157fae */ /* 0x0005e2000c101c52 */
[----:B------:R-:W-:-:S03]  /*1560*/  ISETP.GE.U32.AND P0, PT, R20, 0xba0, PT ;  /* 0x00000ba01400780c */ /* 0x000fc60003f06070 */
[----:B------:R-:W0:Y:S01]  /*1570*/  LDGDEPBAR ;  /* 0x00000000000079af */ /* 0x000e220000000000 */
[----:B--2---:R-:W-:Y:S01]  /*1580*/  IMAD R21, R3, 0x2, R12 ;  /* 0x0000000203157824 */ /* 0x004fe200078e020c */
[----:B------:R-:W-:-:S04]  /*1590*/  DEPBAR.LE SB0, 0x4 ;  /* 0x000081000000791a */ /* 0x000fc80000000000 */
[----:B------:R-:W-:Y:S06]  /*15a0*/  BAR.SYNC.DEFER_BLOCKING 0x0 ;  /* 0x0000000000007b1d */ /* 0x000fec0000010000 */
[----:B------:R-:W-:-:S06]  /*15b0*/  WARPGROUP.ARRIVE ;  /* 0x00000000000079c5 */ /* 0x000fcc0000000000 */
[----:B------:R-:W-:Y:S04]  /*15c0*/  HGMMA.64x64x16.F32.BF16 R24, gdesc[UR12], R24 ;  /* 0x00e000000c1879f0 */ /* 0x000fe80008701818 */
[----:B------:R-:W-:Y:S03]  /*15d0*/  HGMMA.64x64x16.F32.BF16 R24, gdesc[UR8], R24, gsb0 ;  /* 0x00e00000081879f0 */ /* 0x000fe60008001818 */
        /* <DEDUP_REMOVED lines=9> */
[----:B------:R-:W-:-:S03]  /*1670*/  IADD3 R12, P0, R14, 0x100, RZ ;  /* 0x000001000e0c7810 */ /* 0x000fc60007f1e0ff */
[----:B------:R-:W0:Y:S02]  /*1680*/  LDGDEPBAR ;  /* 0x00000000000079af */ /* 0x000e240000000000 */
[----:B------:R-:W-:Y:S01]  /*1690*/  IMAD.X R19, RZ, RZ, R15, P0 ;  /* 0x000000ffff137224 */ /* 0x000fe200000e060f */
[----:B------:R-:W-:-:S05]  /*16a0*/  IADD3 R13, P0, R6, 0x100, RZ ;  /* 0x00000100060d7810 */ /* 0x000fca0007f1e0ff */
[----:B------:R-:W-:Y:S01]  /*16b0*/  IMAD.X R18, RZ, RZ, R7, P0 ;  /* 0x000000ffff127224 */ /* 0x000fe200000e0607 */
[----:B--2---:R-:W-:-:S05]  /*16c0*/  IADD3 R4, P0, R4, 0x100, RZ ;  /* 0x0000010004047810 */ /* 0x004fca0007f1e0ff */
[----:B------:R-:W-:Y:S01]  /*16d0*/  IMAD.X R5, RZ, RZ, R5, P0 ;  /* 0x000000ffff057224 */ /* 0x000fe200000e0605 */
[----:B------:R-:W-:-:S13]  /*16e0*/  ISETP.GE.U32.AND P0, PT, R20, 0xbe0, PT ;  /* 0x00000be01400780c */ /* 0x000fda0003f06070 */
[----:B-1-3--:R-:W-:Y:S05]  /*16f0*/  @!P0 BRA `(.L_x_0) ;  /* 0xfffffff000fc8947 */ /* 0x00afea000383ffff */
[----:B------:R-:W-:Y:S02]  /*1700*/  WARPGROUP.DEPBAR.LE gsb0, 0x0 ;  /* 0x00008000000079c5 */ /* 0x000fe40000010000 */
[----:B------:R-:W-:-:S04]  /*1710*/  DEPBAR.LE SB0, 0x0 ;  /* 0x000080000000791a */ /* 0x000fc80000000000 */
[----:B------:R-:W-:Y:S01]  /*1720*/  SHF.R.U32.HI R3, RZ, 0x2, R2 ;  /* 0x00000002ff037819 */ /* 0x000fe20000011602 */
[----:B------:R-:W-:Y:S01]  /*1730*/  IMAD.SHL.U32 R4, R2, 0x2, RZ ;  /* 0x0000000202047824 */ /* 0x000fe200078e00ff */
[----:B------:R-:W-:Y:S01]  /*1740*/  LOP3.LUT R16, R16, 0x7, RZ, 0xc0, !PT ;  /* 0x0000000710107812 */ /* 0x000fe200078ec0ff */
[----:B------:R-:W1:Y:S01]  /*1750*/  LDC.64 R10, c[0x0][0x210] ;  /* 0x00008400ff0a7b82 */ /* 0x000e620000000a00 */
[----:B------:R-:W-:Y:S02]  /*1760*/  SGXT.U32 R3, R3, 0x3 ;  /* 0x000000030303781a */ /* 0x000fe40000000000 */
[----:B------:R-:W-:Y:S02]  /*1770*/  SHF.L.U32 R6, R16, 0x4, RZ ;  /* 0x0000000410067819 */ /* 0x000fe400000006ff */
[----:B------:R-:W-:Y:S02]  /*1780*/  LOP3.LUT R4, R4, 0x6, RZ, 0xc0, !PT ;  /* 0x0000000604047812 */ /* 0x000fe400078ec0ff */
[----:B------:R-:W-:-:S02]  /*1790*/  LOP3.LUT R3, R6, R3, RZ, 0xfc, !PT ;  /* 0x0000000306037212 */ /* 0x000fc400078efcff */
[----:B------:R-:W-:-:S03]  /*17a0*/  CS2R R6, SRZ ;  /* 0x0000000000067805 */ /* 0x000fc6000001ff00 */
[----:B------:R-:W-:Y:S01]  /*17b0*/  IMAD R3, R3, 0x48, R4 ;  /* 0x0000004803037824 */ /* 0x000fe200078e0204 */
[----:B------:R-:W-:-:S04]  /*17c0*/  CS2R R4, SRZ ;  /* 0x0000000000047805 */ /* 0x000fc8000001ff00 */
[----:B------:R-:W-:Y:S01]  /*17d0*/  LEA R12, R3, UR6, 0x2 ;  /* 0x00000006030c7c11 */ /* 0x000fe2000f8e10ff */
[----:B------:R-:W-:Y:S01]  /*17e0*/  BAR.SYNC.DEFER_BLOCKING 0x0 ;  /* 0x0000000000007b1d */ /* 0x000fe20000010000 */
[----:B------:R-:W-:-:S04]  /*17f0*/  LOP3.LUT R3, R8, 0x38, R17, 0xf8, !PT ;  /* 0x0000003808037812 */ /* 0x000fc800078ef811 */
[C---:B------:R-:W-:Y:S01]  /*1800*/  ISETP.GE.AND P0, PT, R3.reuse, 0x40, PT ;  /* 0x000000400300780c */ /* 0x040fe20003f06270 */
[----:B-1----:R-:W-:-:S03]  /*1810*/  IMAD.WIDE R18, R3, 0x2, R10 ;  /* 0x0000000203127825 */ /* 0x002fc600078e020a */
[C---:B------:R-:W-:Y:S01]  /*1820*/  ISETP.LT.AND P3, PT, R0.reuse, R9, !P0 ;  /* 0x000000090000720c */ /* 0x040fe20004761270 */
[----:B------:R-:W-:Y:S04]  /*1830*/  STS.64 [R12], R24 ;  /* 0x000000180c007388 */ /* 0x000fe80000000a00 */
[----:B------:R-:W-:Y:S04]  /*1840*/  STS.64 [R12+0x900], R26 ;  /* 0x0009001a0c007388 */ /* 0x000fe80000000a00 */
[----:B------:R1:W-:Y:S04]  /*1850*/  STS.64 [R12+0x20], R28 ;  /* 0x0000201c0c007388 */ /* 0x0003e80000000a00 */
[----:B------:R-:W-:Y:S04]  /*1860*/  STS.64 [R12+0x920], R30 ;  /* 0x0009201e0c007388 */ /* 0x000fe80000000a00 */
[----:B------:R-:W-:Y:S04]  /*1870*/  STS.64 [R12+0x40], R32 ;  /* 0x000040200c007388 */ /* 0x000fe80000000a00 */
[----:B------:R-:W-:Y:S04]  /*1880*/  STS.64 [R12+0x940], R34 ;  /* 0x000940220c007388 */ /* 0x000fe80000000a00 */
[----:B------:R-:W-:Y:S04]  /*1890*/  STS.64 [R12+0x60], R36 ;  /* 0x000060240c007388 */ /* 0x000fe80000000a00 */
[----:B------:R-:W-:Y:S04]  /*18a0*/  STS.64 [R12+0x960], R38 ;  /* 0x000960260c007388 */ /* 0x000fe80000000a00 */
[----:B------:R2:W-:Y:S04]  /*18b0*/  STS.64 [R12+0x80], R40 ;  /* 0x000080280c007388 */ /* 0x0005e80000000a00 */
[----:B------:R-:W-:Y:S04]  /*18c0*/  STS.64 [R12+0x980], R42 ;  /* 0x0009802a0c007388 */ /* 0x000fe80000000a00 */
[----:B------:R-:W-:Y:S04]  /*18d0*/  STS.64 [R12+0xa0], R44 ;  /* 0x0000a02c0c007388 */ /* 0x000fe80000000a00 */
[----:B------:R-:W-:Y:S04]  /*18e0*/  STS.64 [R12+0x9a0], R46 ;  /* 0x0009a02e0c007388 */ /* 0x000fe80000000a00 */
[----:B------:R-:W-:Y:S04]  /*18f0*/  STS.64 [R12+0xc0], R48 ;  /* 0x0000c0300c007388 */ /* 0x000fe80000000a00 */
[----:B------:R-:W-:Y:S04]  /*1900*/  STS.64 [R12+0x9c0], R50 ;  /* 0x0009c0320c007388 */ /* 0x000fe80000000a00 */
[----:B------:R-:W-:Y:S04]  /*1910*/  STS.64 [R12+0xe0], R52 ;  /* 0x0000e0340c007388 */ /* 0x000fe80000000a00 */
[----:B------:R3:W-:Y:S01]  /*1920*/  STS.64 [R12+0x9e0], R54 ;  /* 0x0009e0360c007388 */ /* 0x0007e20000000a00 */
[----:B------:R-:W-:Y:S01]  /*1930*/  BAR.SYNC.DEFER_BLOCKING 0x0 ;  /* 0x0000000000007b1d */ /* 0x000fe20000010000 */
[----:B-1----:R-:W-:-:S04]  /*1940*/  LOP3.LUT R28, R0, 0x20, RZ, 0xfc, !PT ;  /* 0x00000020001c7812 */ /* 0x002fc800078efcff */
[----:B------:R-:W-:Y:S01]  /*1950*/  ISETP.LT.AND P2, PT, R28, R9, !P0 ;  /* 0x000000091c00720c */ /* 0x000fe20004741270 */
[----:B------:R-:W4:Y:S01]  /*1960*/  @P3 LDG.E.EL.128 R4, desc[UR18][R18.64] ;  /* 0x0000001212043981 */ /* 0x000f22000c2e1d00 */
[----:B------:R-:W-:Y:S02]  /*1970*/  CS2R R20, SRZ ;  /* 0x0000000000147805 */ /* 0x000fe4000001ff00 */
[----:B------:R-:W-:Y:S02]  /*1980*/  CS2R R22, SRZ ;  /* 0x0000000000167805 */ /* 0x000fe4000001ff00 */
[----:B--2---:R-:W-:-:S04]  /*1990*/  LOP3.LUT R40, R0, 0x40, RZ, 0xfc, !PT ;  /* 0x0000004000287812 */ /* 0x004fc800078efcff */
[----:B------:R-:W-:-:S03]  /*19a0*/  ISETP.LT.AND P1, PT, R40, R9, !P0 ;  /* 0x000000092800720c */ /* 0x000fc60004721270 */
[----:B------:R-:W2:Y:S01]  /*19b0*/  @P2 LDG.E.EL.128 R20, desc[UR18][R18.64] ;  /* 0x0000001212142981 */ /* 0x000ea2000c2e1d00 */
[----:B---3--:R-:W-:Y:S02]  /*19c0*/  CS2R R12, SRZ ;  /* 0x00000000000c7805 */ /* 0x008fe4000001ff00 */
[----:B------:R-:W-:Y:S02]  /*19d0*/  CS2R R14, SRZ ;  /* 0x00000000000e7805 */ /* 0x000fe4000001ff00 */
[----:B------:R-:W-:-:S04]  /*19e0*/  LOP3.LUT R30, R0, 0x60, RZ, 0xfc, !PT ;  /* 0x00000060001e7812 */ /* 0x000fc800078efcff */
[----:B------:R-:W-:Y:S01]  /*19f0*/  ISETP.LT.AND P0, PT, R30, R9, !P0 ;  /* 0x000000091e00720c */ /* 0x000fe20004701270 */
[----:B------:R-:W3:Y:S01]  /*1a00*/  @P1 LDG.E.EL.128 R12, desc[UR18][R18.64] ;  /* 0x00000012120c1981 */ /* 0x000ee2000c2e1d00 */
[----:B------:R-:W-:Y:S02]  /*1a10*/  CS2R R8, SRZ ;  /* 0x0000000000087805 */ /* 0x000fe4000001ff00 */
[----:B------:R-:W-:-:S09]  /*1a20*/  CS2R R10, SRZ ;  /* 0x00000000000a7805 */ /* 0x000fd2000001ff00 */
[----:B------:R1:W5:Y:S01]  /*1a30*/  @P0 LDG.E.EL.128 R8, desc[UR18][R18.64] ;  /* 0x0000001212080981 */ /* 0x000362000c2e1d00 */
[----:B------:R-:W-:Y:S01]  /*1a40*/  SHF.R.U32.HI R2, RZ, 0x3, R2 ;  /* 0x00000003ff027819 */ /* 0x000fe20000011602 */
[----:B------:R-:W-:Y:S01]  /*1a50*/  IMAD.SHL.U32 R25, R16, 0x4, RZ ;  /* 0x0000000410197824 */ /* 0x000fe200078e00ff */
[----:B------:R-:W-:Y:S01]  /*1a60*/  LOP3.LUT R17, R17, 0x38, RZ, 0xc0, !PT ;  /* 0x0000003811117812 */ /* 0x000fe200078ec0ff */
[--C-:B------:R-:W-:Y:S01]  /*1a70*/  IMAD R40, R40, 0x40, R3.reuse ;  /* 0x0000004028287824 */ /* 0x100fe200078e0203 */
[----:B------:R-:W-:Y:S01]  /*1a80*/  SGXT.U32 R2, R2, 0x2 ;  /* 0x000000020202781a */ /* 0x000fe20000000000 */
[----:B------:R-:W-:-:S03]  /*1a90*/  IMAD R0, R0, 0x40, R3 ;  /* 0x0000004000007824 */ /* 0x000fc600078e0203 */
[----:B------:R-:W-:-:S05]  /*1aa0*/  LOP3.LUT R2, R25, R2, RZ, 0xfc, !PT ;  /* 0x0000000219027212 */ /* 0x000fca00078efcff */
[----:B------:R-:W-:-:S05]  /*1ab0*/  IMAD R2, R2, 0x48, R17 ;  /* 0x0000004802027824 */ /* 0x000fca00078e0211 */
[----:B------:R-:W-:Y:S01]  /*1ac0*/  LEA R41, R2, UR6, 0x2 ;  /* 0x0000000602297c11 */ /* 0x000fe2000f8e10ff */
[--C-:B------:R-:W-:Y:S02]  /*1ad0*/  IMAD R2, R28, 0x40, R3.reuse ;  /* 0x000000401c027824 */ /* 0x100fe400078e0203 */
[----:B------:R-:W-:Y:S02]  /*1ae0*/  IMAD R3, R30, 0x40, R3 ;  /* 0x000000401e037824 */ /* 0x000fe400078e0203 */
[----:B------:R-:W4:Y:S04]  /*1af0*/  LDS.128 R32, [R41] ;  /* 0x0000000029207984 */ /* 0x000f280000000c00 */
[----:B------:R-:W2:Y:S04]  /*1b00*/  LDS.128 R36, [R41+0x10] ;  /* 0x0000100029247984 */ /* 0x000ea80000000c00 */
[----:B------:R-:W2:Y:S04]  /*1b10*/  LDS.128 R24, [R41+0x2400] ;  /* 0x0024000029187984 */ /* 0x000ea80000000c00 */
[----:B-1----:R-:W1:Y:S04]  /*1b20*/  LDS.128 R16, [R41+0x2410] ;  /* 0x0024100029107984 */ /* 0x002e680000000c00 */
[----:B------:R-:W1:Y:S01]  /*1b30*/  LDS.128 R28, [R41+0x4800] ;  /* 0x00480000291c7984 */ /* 0x000e620000000c00 */
[C---:B----4-:R-:W-:Y:S01]  /*1b40*/  PRMT R42, R4.reuse, 0x7632, R42 ;  /* 0x00007632042a7816 */ /* 0x050fe2000000002a */
[----:B------:R-:W-:Y:S01]  /*1b50*/  IMAD.U32 R43, R4, 0x10000, RZ ;  /* 0x00010000042b7824 */ /* 0x000fe200078e00ff */
[C---:B------:R-:W-:Y:S01]  /*1b60*/  PRMT R4, R5.reuse, 0x7632, R4 ;  /* 0x0000763205047816 */ /* 0x040fe20000000004 */
[----:B------:R-:W-:Y:S01]  /*1b70*/  IMAD.U32 R45, R5, 0x10000, RZ ;  /* 0x00010000052d7824 */ /* 0x000fe200078e00ff */
[C---:B------:R-:W-:Y:S01]  /*1b80*/  PRMT R5, R6.reuse, 0x7632, R5 ;  /* 0x0000763206057816 */ /* 0x040fe20000000005 */
[----:B------:R-:W-:Y:S01]  /*1b90*/  IMAD.U32 R47, R6, 0x10000, RZ ;  /* 0x00010000062f7824 */ /* 0x000fe200078e00ff */
[----:B------:R-:W-:Y:S01]  /*1ba0*/  PRMT R6, R7, 0x7632, R6 ;  /* 0x0000763207067816 */ /* 0x000fe20000000006 */
[----:B------:R-:W-:-:S02]  /*1bb0*/  IMAD.U32 R42, R42, 0x10000, RZ ;  /* 0x000100002a2a7824 */ /* 0x000fc400078e00ff */
[----:B------:R-:W-:Y:S01]  /*1bc0*/  FADD R32, R32, R43 ;  /* 0x0000002b20207221 */ /* 0x000fe20000000000 */
[----:B------:R-:W-:Y:S02]  /*1bd0*/  IMAD.U32 R7, R7, 0x10000, RZ ;  /* 0x0001000007077824 */ /* 0x000fe400078e00ff */
[----:B------:R-:W-:Y:S01]  /*1be0*/  FADD R34, R34, R45 ;  /* 0x0000002d22227221 */ /* 0x000fe20000000000 */
[----:B------:R-:W-:Y:S02]  /*1bf0*/  IMAD.U32 R4, R4, 0x10000, RZ ;  /* 0x0001000004047824 */ /* 0x000fe400078e00ff */
[----:B------:R-:W-:Y:S01]  /*1c00*/  FADD R33, R33, R42 ;  /* 0x0000002a21217221 */ /* 0x000fe20000000000 */
[----:B------:R-:W-:Y:S02]  /*1c10*/  IMAD.U32 R6, R6, 0x10000, RZ ;  /* 0x0001000006067824 */ /* 0x000fe400078e00ff */
[----:B--2---:R-:W-:Y:S01]  /*1c20*/  FADD R38, R38, R7 ;  /* 0x0000000726267221 */ /* 0x004fe20000000000 */
[----:B------:R-:W-:-:S02]  /*1c30*/  IMAD.U32 R42, R5, 0x10000, RZ ;  /* 0x00010000052a7824 */ /* 0x000fc400078e00ff */
[----:B------:R-:W-:Y:S01]  /*1c40*/  FADD R35, R35, R4 ;  /* 0x0000000423237221 */ /* 0x000fe20000000000 */
[----:B------:R-:W-:Y:S01]  /*1c50*/  FADD R39, R39, R6 ;  /* 0x0000000627277221 */ /* 0x000fe20000000000 */
[C---:B------:R-:W-:Y:S01]  /*1c60*/  IMAD.U32 R43, R20.reuse, 0x10000, RZ ;  /* 0x00010000142b7824 */ /* 0x040fe200078e00ff */
[----:B------:R-:W2:Y:S01]  /*1c70*/  LDS.128 R4, [R41+0x4810] ;  /* 0x0048100029047984 */ /* 0x000ea20000000c00 */
[--C-:B------:R-:W-:Y:S01]  /*1c80*/  FADD R37, R37, R42.reuse ;  /* 0x0000002a25257221 */ /* 0x100fe20000000000 */
[----:B------:R-:W-:Y:S01]  /*1c90*/  PRMT R42, R20, 0x7632, R42 ;  /* 0x00007632142a7816 */ /* 0x000fe2000000002a */
[C---:B------:R-:W-:Y:S01]  /*1ca0*/  IMAD.U32 R45, R21.reuse, 0x10000, RZ ;  /* 0x00010000152d7824 */ /* 0x040fe200078e00ff */
[----:B------:R-:W-:Y:S01]  /*1cb0*/  PRMT R20, R21, 0x7632, R20 ;  /* 0x0000763215147816 */ /* 0x000fe20000000014 */
[----:B------:R-:W-:Y:S01]  /*1cc0*/  FADD R36, R36, R47 ;  /* 0x0000002f24247221 */ /* 0x000fe20000000000 */
[----:B------:R-:W-:Y:S01]  /*1cd0*/  PRMT R21, R22, 0x7632, R21 ;  /* 0x0000763216157816 */ /* 0x000fe20000000015 */
[----:B------:R-:W-:Y:S01]  /*1ce0*/  FADD R43, R24, R43 ;  /* 0x0000002b182b7221 */ /* 0x000fe20000000000 */
[----:B------:R-:W-:Y:S01]  /*1cf0*/  IMAD.U32 R47, R22, 0x10000, RZ ;  /* 0x00010000162f7824 */ /* 0x000fe200078e00ff */
[----:B------:R-:W-:Y:S01]  /*1d00*/  PRMT R46, R23, 0x7632, R46 ;  /* 0x00007632172e7816 */ /* 0x000fe2000000002e */
[----:B------:R-:W-:Y:S01]  /*1d10*/  IMAD.U32 R20, R20, 0x10000, RZ ;  /* 0x0001000014147824 */ /* 0x000fe200078e00ff */
[----:B------:R-:W-:Y:S01]  /*1d20*/  SHF.L.U32 R24, R21, 0x10, RZ ;  /* 0x0000001015187819 */ /* 0x000fe200000006ff */
[----:B------:R-:W-:-:S02]  /*1d30*/  IMAD.U32 R44, R42, 0x10000, RZ ;  /* 0x000100002a2c7824 */ /* 0x000fc400078e00ff */
[----:B------:R-:W-:Y:S01]  /*1d40*/  FADD R42, R26, R45 ;  /* 0x0000002d1a2a7221 */ /* 0x000fe20000000000 */
[----:B-1----:R-:W-:Y:S01]  /*1d50*/  FADD R16, R16, R47 ;  /* 0x0000002f10107221 */ /* 0x002fe20000000000 */
[----:B------:R-:W-:Y:S02]  /*1d60*/  IMAD.U32 R49, R23, 0x10000, RZ ;  /* 0x0001000017317824 */ /* 0x000fe400078e00ff */
[----:B------:R-:W-:Y:S01]  /*1d70*/  FADD R44, R25, R44 ;  /* 0x0000002c192c7221 */ /* 0x000fe20000000000 */
[----:B------:R-:W-:Y:S01]  /*1d80*/  FADD R45, R27, R20 ;  /* 0x000000141b2d7221 */ /* 0x000fe20000000000 */
[----:B------:R-:W-:Y:S01]  /*1d90*/  FADD R17, R17, R24 ;  /* 0x0000001811117221 */ /* 0x000fe20000000000 */
[----:B---3--:R-:W-:Y:S01]  /*1da0*/  IMAD.U32 R47, R12, 0x10000, RZ ;  /* 0x000100000c2f7824 */ /* 0x008fe200078e00ff */
[----:B------:R-:W1:Y:S01]  /*1db0*/  LDS.128 R20, [R41+0x6c00] ;  /* 0x006c000029147984 */ /* 0x000e620000000c00 */
[----:B------:R-:W-:Y:S01]  /*1dc0*/  IMAD.U32 R46, R46, 0x10000, RZ ;  /* 0x000100002e2e7824 */ /* 0x000fe200078e00ff */
[----:B------:R-:W-:Y:S01]  /*1dd0*/  PRMT R12, R12, 0x7632, R12 ;  /* 0x000076320c0c7816 */ /* 0x000fe2000000000c */
[----:B------:R-:W-:Y:S01]  /*1de0*/  FADD R18, R18, R49 ;  /* 0x0000003112127221 */ /* 0x000fe20000000000 */
[----:B------:R3:W4:Y:S01]  /*1df0*/  LDS.128 R24, [R41+0x6c10] ;  /* 0x006c100029187984 */ /* 0x0007220000000c00 */
[--C-:B------:R-:W-:Y:S01]  /*1e00*/  FADD R19, R19, R46.reuse ;  /* 0x0000002e13137221 */ /* 0x100fe20000000000 */
[----:B------:R-:W-:Y:S01]  /*1e10*/  PRMT R46, R14, 0x7632, R46 ;  /* 0x000076320e2e7816 */ /* 0x000fe2000000002e */
[----:B------:R-:W-:Y:S01]  /*1e20*/  IMAD.U32 R48, R12, 0x10000, RZ ;  /* 0x000100000c307824 */ /* 0x000fe200078e00ff */
[----:B------:R-:W-:Y:S01]  /*1e30*/  PRMT R12, R15, 0x7632, R12 ;  /* 0x000076320f0c7816 */ /* 0x000fe2000000000c */
[C---:B------:R-:W-:Y:S01]  /*1e40*/  IMAD.U32 R49, R13.reuse, 0x10000, RZ ;  /* 0x000100000d317824 */ /* 0x040fe200078e00ff */
[----:B------:R-:W-:Y:S01]  /*1e50*/  PRMT R13, R13, 0x7632, R13 ;  /* 0x000076320d0d7816 */ /* 0x000fe2000000000d */
[----:B------:R-:W-:Y:S01]  /*1e60*/  FADD R29, R29, R48 ;  /* 0x000000301d1d7221 */ /* 0x000fe20000000000 */
[----:B------:R-:W-:-:S02]  /*1e70*/  IMAD.U32 R48, R46, 0x10000, RZ ;  /* 0x000100002e307824 */ /* 0x000fc400078e00ff */
[----:B------:R-:W-:Y:S01]  /*1e80*/  FADD R28, R28, R47 ;  /* 0x0000002f1c1c7221 */ /* 0x000fe20000000000 */
[----:B---3--:R-:W-:Y:S02]  /*1e90*/  IMAD.U32 R41, R14, 0x10000, RZ ;  /* 0x000100000e297824 */ /* 0x008fe400078e00ff */
[----:B------:R-:W-:Y:S01]  /*1ea0*/  FADD R30, R30, R49 ;  /* 0x000000311e1e7221 */ /* 0x000fe20000000000 */
[----:B------:R-:W-:Y:S02]  /*1eb0*/  IMAD.U32 R12, R12, 0x10000, RZ ;  /* 0x000100000c0c7824 */ /* 0x000fe400078e00ff */
[----:B------:R-:W-:Y:S02]  /*1ec0*/  IMAD.U32 R14, R13, 0x10000, RZ ;  /* 0x000100000d0e7824 */ /* 0x000fe400078e00ff */
[----:B--2---:R-:W-:Y:S01]  /*1ed0*/  FADD R47, R5, R48 ;  /* 0x00000030052f7221 */ /* 0x004fe20000000000 */
[----:B------:R-:W-:Y:S01]  /*1ee0*/  FADD R46, R4, R41 ;  /* 0x00000029042e7221 */ /* 0x000fe20000000000 */
[----:B------:R-:W-:Y:S01]  /*1ef0*/  FADD R48, R7, R12 ;  /* 0x0000000c07307221 */ /* 0x000fe20000000000 */
[C---:B-----5:R-:W-:Y:S01]  /*1f00*/  PRMT R4, R8.reuse, 0x7632, R4 ;  /* 0x0000763208047816 */ /* 0x060fe20000000004 */
[----:B------:R-:W-:Y:S01]  /*1f10*/  IMAD.U32 R7, R8, 0x10000, RZ ;  /* 0x0001000008077824 */ /* 0x000fe200078e00ff */
[C---:B------:R-:W-:Y:S01]  /*1f20*/  PRMT R5, R9.reuse, 0x7632, R5 ;  /* 0x0000763209057816 */ /* 0x040fe20000000005 */
[----:B------:R-:W-:-:S02]  /*1f30*/  IMAD.U32 R13, R9, 0x10000, RZ ;  /* 0x00010000090d7824 */ /* 0x000fc400078e00ff */
[----:B------:R-:W-:Y:S01]  /*1f40*/  FADD R31, R31, R14 ;  /* 0x0000000e1f1f7221 */ /* 0x000fe20000000000 */
[----:B------:R-:W2:Y:S01]  /*1f50*/  LDC.64 R8, c[0x0][0x228] ;  /* 0x00008a00ff087b82 */ /* 0x000ea20000000a00 */
[----:B------:R-:W-:Y:S01]  /*1f60*/  IMAD.U32 R15, R15, 0x10000, RZ ;  /* 0x000100000f0f7824 */ /* 0x000fe200078e00ff */
[----:B------:R-:W-:Y:S01]  /*1f70*/  F2FP.BF16.F32.PACK_AB R14, R17, R16 ;  /* 0x00000010110e723e */ /* 0x000fe200000010ff */
[----:B------:R-:W-:Y:S01]  /*1f80*/  IMAD.U32 R4, R4, 0x10000, RZ ;  /* 0x0001000004047824 */ /* 0x000fe200078e00ff */
[----:B------:R-:W-:Y:S01]  /*1f90*/  F2FP.BF16.F32.PACK_AB R17, R31, R30 ;  /* 0x0000001e1f11723e */ /* 0x000fe200000010ff */
[----:B------:R-:W-:Y:S01]  /*1fa0*/  FADD R41, R6, R15 ;  /* 0x0000000f06297221 */ /* 0x000fe20000000000 */
[C---:B------:R-:W-:Y:S01]  /*1fb0*/  PRMT R6, R10.reuse, 0x7632, R6 ;  /* 0x000076320a067816 */ /* 0x040fe20000000006 */
[----:B------:R-:W-:Y:S01]  /*1fc0*/  IMAD.U32 R15, R10, 0x10000, RZ ;  /* 0x000100000a0f7824 */ /* 0x000fe200078e00ff */
[C---:B------:R-:W-:Y:S01]  /*1fd0*/  PRMT R10, R11.reuse, 0x7632, R10 ;  /* 0x000076320b0a7816 */ /* 0x040fe2000000000a */
[----:B------:R-:W-:Y:S01]  /*1fe0*/  IMAD.U32 R11, R11, 0x10000, RZ ;  /* 0x000100000b0b7824 */ /* 0x000fe200078e00ff */
[----:B------:R-:W-:Y:S01]  /*1ff0*/  F2FP.BF16.F32.PACK_AB R16, R29, R28 ;  /* 0x0000001c1d10723e */ /* 0x000fe200000010ff */
[----:B------:R-:W-:-:S02]  /*2000*/  IMAD.U32 R6, R6, 0x10000, RZ ;  /* 0x0001000006067824 */ /* 0x000fc400078e00ff */
[----:B-1----:R-:W-:Y:S01]  /*2010*/  FADD R20, R20, R7 ;  /* 0x0000000714147221 */ /* 0x002fe20000000000 */
[----:B------:R-:W-:Y:S02]  /*2020*/  IMAD.U32 R12, R5, 0x10000, RZ ;  /* 0x00010000050c7824 */ /* 0x000fe400078e00ff */
[----:B------:R-:W-:Y:S01]  /*2030*/  FADD R21, R21, R4 ;  /* 0x0000000415157221 */ /* 0x000fe20000000000 */
[----:B------:R-:W-:Y:S02]  /*2040*/  IMAD.U32 R30, R10, 0x10000, RZ ;  /* 0x000100000a1e7824 */ /* 0x000fe400078e00ff */
[----:B----4-:R-:W-:Y:S01]  /*2050*/  FADD R24, R24, R15 ;  /* 0x0000000f18187221 */ /* 0x010fe20000000000 */
[----:B------:R-:W-:Y:S01]  /*2060*/  FADD R26, R26, R11 ;  /* 0x0000000b1a1a7221 */ /* 0x000fe20000000000 */
[----:B------:R-:W-:Y:S01]  /*2070*/  FADD R25, R25, R6 ;  /* 0x0000000619197221 */ /* 0x000fe20000000000 */
[----:B------:R-:W-:Y:S01]  /*2080*/  FADD R22, R22, R13 ;  /* 0x0000000d16167221 */ /* 0x000fe20000000000 */
[----:B------:R-:W-:Y:S01]  /*2090*/  FADD R23, R23, R12 ;  /* 0x0000000c17177221 */ /* 0x000fe20000000000 */
[----:B------:R-:W-:Y:S01]  /*20a0*/  F2FP.BF16.F32.PACK_AB R4, R33, R32 ;  /* 0x000000202104723e */ /* 0x000fe200000010ff */
[----:B------:R-:W-:Y:S01]  /*20b0*/  FADD R27, R27, R30 ;  /* 0x0000001e1b1b7221 */ /* 0x000fe20000000000 */
[----:B------:R-:W-:Y:S01]  /*20c0*/  F2FP.BF16.F32.PACK_AB R5, R35, R34 ;  /* 0x000000222305723e */ /* 0x000fe200000010ff */
[----:B--2---:R-:W-:Y:S01]  /*20d0*/  IMAD.WIDE R10, R0, 0x2, R8 ;  /* 0x00000002000a7825 */ /* 0x004fe200078e0208 */
[----:B------:R-:W-:-:S02]  /*20e0*/  F2FP.BF16.F32.PACK_AB R6, R37, R36 ;  /* 0x000000242506723e */ /* 0x000fc400000010ff */
[----:B------:R-:W-:Y:S01]  /*20f0*/  F2FP.BF16.F32.PACK_AB R7, R39, R38 ;  /* 0x000000262707723e */ /* 0x000fe200000010ff */
[--C-:B------:R-:W-:Y:S01]  /*2100*/  IMAD.WIDE R28, R2, 0x2, R8.reuse ;  /* 0x00000002021c7825 */ /* 0x100fe200078e0208 */
[----:B------:R-:W-:Y:S02]  /*2110*/  F2FP.BF16.F32.PACK_AB R15, R19, R18 ;  /* 0x00000012130f723e */ /* 0x000fe400000010ff */
[----:B------:R-:W-:Y:S01]  /*2120*/  F2FP.BF16.F32.PACK_AB R12, R44, R43 ;  /* 0x0000002b2c0c723e */ /* 0x000fe200000010ff */
[----:B------:R1:W-:Y:S01]  /*2130*/  @P3 STG.E.128 desc[UR18][R10.64], R4 ;  /* 0x000000040a003986 */ /* 0x0003e2000c101d12 */
[----:B------:R-:W-:Y:S02]  /*2140*/  F2FP.BF16.F32.PACK_AB R13, R45, R42 ;  /* 0x0000002a2d0d723e */ /* 0x000fe400000010ff */
[----:B------:R-:W-:Y:S01]  /*2150*/  F2FP.BF16.F32.PACK_AB R19, R48, R41 ;  /* 0x000000293013723e */ /* 0x000fe200000010ff */
[--C-:B------:R-:W-:Y:S01]  /*2160*/  IMAD.WIDE R40, R40, 0x2, R8.reuse ;  /* 0x0000000228287825 */ /* 0x100fe200078e0208 */
[----:B------:R-:W-:Y:S01]  /*2170*/  F2FP.BF16.F32.PACK_AB R18, R47, R46 ;  /* 0x0000002e2f12723e */ /* 0x000fe200000010ff */
[----:B------:R1:W-:Y:S01]  /*2180*/  @P2 STG.E.128 desc[UR18][R28.64], R12 ;  /* 0x0000000c1c002986 */ /* 0x0003e2000c101d12 */
[----:B------:R-:W-:Y:S01]  /*2190*/  F2FP.BF16.F32.PACK_AB R20, R21, R20 ;  /* 0x000000141514723e */ /* 0x000fe200000010ff */
[----:B------:R-:W-:Y:S01]  /*21a0*/  IMAD.WIDE R8, R3, 0x2, R8 ;  /* 0x0000000203087825 */ /* 0x000fe200078e0208 */
[----:B------:R-:W-:Y:S01]  /*21b0*/  F2FP.BF16.F32.PACK_AB R21, R23, R22 ;  /* 0x000000161715723e */ /* 0x000fe200000010ff */
[----:B------:R1:W-:Y:S01]  /*21c0*/  @P1 STG.E.128 desc[UR18][R40.64], R16 ;  /* 0x0000001028001986 */ /* 0x0003e2000c101d12 */
[----:B------:R-:W-:-:S02]  /*21d0*/  F2FP.BF16.F32.PACK_AB R22, R25, R24 ;  /* 0x000000181916723e */ /* 0x000fc400000010ff */
[----:B------:R-:W-:Y:S01]  /*21e0*/  F2FP.BF16.F32.PACK_AB R23, R27, R26 ;  /* 0x0000001a1b17723e */ /* 0x000fe200000010ff */
[----:B------:R-:W-:Y:S06]  /*21f0*/  @!P0 EXIT ;  /* 0x000000000000894d */ /* 0x000fec0003800000 */
[----:B------:R-:W-:Y:S01]  /*2200*/  STG.E.128 desc[UR18][R8.64], R20 ;  /* 0x0000001408007986 */ /* 0x000fe2000c101d12 */
[----:B------:R-:W-:Y:S05]  /*2210*/  EXIT ;  /* 0x000000000000794d */ /* 0x000fea0003800000 */
.L_x_1:
[----:B------:R-:W-:-:S00]  /*2220*/  BRA `(.L_x_1) ;  /* 0xfffffffc00fc7947 */ /* 0x000fc0000383ffff */
[----:B------:R-:W-:-:S00]  /*2230*/  NOP ;  /* 0x0000000000007918 */ /* 0x000fc00000000000 */
        /* <DEDUP_REMOVED lines=12> */
.L_x_2:


//--------------------- .nv.shared.triton_mm      --------------------------
	.section	.nv.shared.triton_mm,"aw",@nobits
	.sectionflags	@""
	.align	16
	.zero		1024


//--------------------- .nv.constant0.triton_mm   --------------------------
	.section	.nv.constant0.triton_mm,"a",@progbits
	.sectionflags	@""
	.align	4
.nv.constant0.triton_mm:
	.zero		564
